//
// Generated by NVIDIA NVVM Compiler
//
// Compiler Build ID: CL-36424714
// Cuda compilation tools, release 13.0, V13.0.88
// Based on NVVM 20.0.0
//

.version 9.0
.target sm_100
.address_size 64

	// .globl	devstop_batch_grouped_f32
.extern .shared .align 16 .b8 smem[];
.extern .shared .align 16 .b8 smem_uc[];

.visible .entry devstop_batch_grouped_f32(
	.param .u64 .ptr .align 1 devstop_batch_grouped_f32_param_0,
	.param .u64 .ptr .align 1 devstop_batch_grouped_f32_param_1,
	.param .u64 .ptr .align 1 devstop_batch_grouped_f32_param_2,
	.param .u64 .ptr .align 1 devstop_batch_grouped_f32_param_3,
	.param .u64 .ptr .align 1 devstop_batch_grouped_f32_param_4,
	.param .u32 devstop_batch_grouped_f32_param_5,
	.param .u32 devstop_batch_grouped_f32_param_6,
	.param .u32 devstop_batch_grouped_f32_param_7,
	.param .u64 .ptr .align 1 devstop_batch_grouped_f32_param_8,
	.param .u32 devstop_batch_grouped_f32_param_9,
	.param .u32 devstop_batch_grouped_f32_param_10,
	.param .u32 devstop_batch_grouped_f32_param_11,
	.param .u64 .ptr .align 1 devstop_batch_grouped_f32_param_12
)
{
	.reg .pred 	%p<51>;
	.reg .b32 	%r<170>;
	.reg .b32 	%f<164>;
	.reg .b64 	%rd<41>;

	ld.param.u32 	%r61, [devstop_batch_grouped_f32_param_5];
	ld.param.u32 	%r62, [devstop_batch_grouped_f32_param_6];
	ld.param.u32 	%r63, [devstop_batch_grouped_f32_param_7];
	ld.param.u64 	%rd9, [devstop_batch_grouped_f32_param_8];
	ld.param.u32 	%r66, [devstop_batch_grouped_f32_param_9];
	ld.param.u32 	%r64, [devstop_batch_grouped_f32_param_10];
	ld.param.u32 	%r65, [devstop_batch_grouped_f32_param_11];
	ld.param.u64 	%rd10, [devstop_batch_grouped_f32_param_12];
	cvta.to.global.u64 	%rd1, %rd10;
	mov.u32 	%r1, %ctaid.x;
	setp.ge.s32 	%p1, %r1, %r66;
	setp.lt.s32 	%p2, %r63, 1;
	or.pred  	%p3, %p2, %p1;
	@%p3 bra 	$L__BB0_42;
	shl.b32 	%r67, %r63, 1;
	add.s32 	%r2, %r67, %r62;
	add.s32 	%r3, %r2, -1;
	add.s32 	%r68, %r65, %r1;
	mul.lo.s32 	%r4, %r68, %r61;
	min.s32 	%r5, %r3, %r61;
	mov.u32 	%r6, %tid.x;
	setp.ge.s32 	%p4, %r6, %r5;
	@%p4 bra 	$L__BB0_4;
	mov.u32 	%r7, %ntid.x;
	mov.u32 	%r145, %r6;
$L__BB0_3:
	add.s32 	%r69, %r145, %r4;
	mul.wide.s32 	%rd11, %r69, 4;
	add.s64 	%rd12, %rd1, %rd11;
	mov.b32 	%r70, 2147483647;
	st.global.u32 	[%rd12], %r70;
	add.s32 	%r145, %r145, %r7;
	setp.lt.s32 	%p5, %r145, %r5;
	@%p5 bra 	$L__BB0_3;
$L__BB0_4:
	bar.sync 	0;
	setp.ne.s32 	%p6, %r6, 0;
	setp.gt.s32 	%p7, %r2, %r61;
	or.pred  	%p8, %p6, %p7;
	@%p8 bra 	$L__BB0_42;
	and.b32  	%r10, %r63, 7;
	setp.lt.u32 	%p9, %r63, 8;
	mov.b32 	%r149, 0;
	@%p9 bra 	$L__BB0_8;
	and.b32  	%r149, %r63, 2147483640;
	neg.s32 	%r147, %r149;
	mov.u32 	%r73, smem;
	add.s32 	%r146, %r73, 16;
	shl.b32 	%r13, %r63, 2;
$L__BB0_7:
	.pragma "nounroll";
	add.s32 	%r74, %r146, %r13;
	mov.b32 	%r75, 0;
	st.shared.u32 	[%r74+-16], %r75;
	st.shared.u32 	[%r74+-12], %r75;
	st.shared.u32 	[%r74+-8], %r75;
	mov.f32 	%f11, 0f7FFFFFFF;
	st.shared.v4.f32 	[%r146+-16], {%f11, %f11, %f11, %f11};
	st.shared.u32 	[%r74+-4], %r75;
	st.shared.u32 	[%r74], %r75;
	st.shared.u32 	[%r74+4], %r75;
	st.shared.u32 	[%r74+8], %r75;
	st.shared.v4.f32 	[%r146], {%f11, %f11, %f11, %f11};
	st.shared.u32 	[%r74+12], %r75;
	add.s32 	%r147, %r147, 8;
	add.s32 	%r146, %r146, 32;
	setp.ne.s32 	%p10, %r147, 0;
	@%p10 bra 	$L__BB0_7;
$L__BB0_8:
	shl.b32 	%r76, %r63, 2;
	mov.u32 	%r77, smem;
	add.s32 	%r19, %r77, %r76;
	setp.eq.s32 	%p11, %r10, 0;
	@%p11 bra 	$L__BB0_16;
	and.b32  	%r20, %r63, 3;
	setp.lt.u32 	%p12, %r10, 4;
	@%p12 bra 	$L__BB0_11;
	shl.b32 	%r78, %r149, 2;
	add.s32 	%r80, %r77, %r78;
	mov.b32 	%r81, 2147483647;
	st.shared.u32 	[%r80], %r81;
	add.s32 	%r82, %r19, %r78;
	mov.b32 	%r83, 0;
	st.shared.u32 	[%r82], %r83;
	st.shared.u32 	[%r80+4], %r81;
	st.shared.u32 	[%r82+4], %r83;
	st.shared.u32 	[%r80+8], %r81;
	st.shared.u32 	[%r82+8], %r83;
	st.shared.u32 	[%r80+12], %r81;
	st.shared.u32 	[%r82+12], %r83;
	add.s32 	%r149, %r149, 4;
$L__BB0_11:
	setp.eq.s32 	%p13, %r20, 0;
	@%p13 bra 	$L__BB0_16;
	setp.eq.s32 	%p14, %r20, 1;
	@%p14 bra 	$L__BB0_14;
	shl.b32 	%r84, %r149, 2;
	add.s32 	%r86, %r77, %r84;
	mov.b32 	%r87, 2147483647;
	st.shared.u32 	[%r86], %r87;
	add.s32 	%r88, %r19, %r84;
	mov.b32 	%r89, 0;
	st.shared.u32 	[%r88], %r89;
	st.shared.u32 	[%r86+4], %r87;
	st.shared.u32 	[%r88+4], %r89;
	add.s32 	%r149, %r149, 2;
$L__BB0_14:
	and.b32  	%r90, %r63, 1;
	setp.eq.b32 	%p15, %r90, 1;
	not.pred 	%p16, %p15;
	@%p16 bra 	$L__BB0_16;
	shl.b32 	%r91, %r149, 2;
	add.s32 	%r93, %r77, %r91;
	mov.b32 	%r94, 2147483647;
	st.shared.u32 	[%r93], %r94;
	add.s32 	%r95, %r19, %r91;
	mov.b32 	%r96, 0;
	st.shared.u32 	[%r95], %r96;
$L__BB0_16:
	cvta.to.global.u64 	%rd13, %rd9;
	mul.wide.u32 	%rd14, %r1, 4;
	add.s64 	%rd15, %rd13, %rd14;
	ld.global.nc.f32 	%f1, [%rd15];
	sub.s32 	%r151, %r2, %r63;
	setp.ge.s32 	%p17, %r151, %r61;
	@%p17 bra 	$L__BB0_42;
	ld.param.u64 	%rd36, [devstop_batch_grouped_f32_param_0];
	setp.eq.s32 	%p18, %r64, 0;
	selp.f32 	%f2, 0f7F800000, 0fFF800000, %p18;
	not.b32 	%r26, %r63;
	cvta.to.global.u64 	%rd2, %rd36;
	rem.s32 	%r152, %r151, %r63;
	mov.b32 	%r169, 0;
	mov.u32 	%r50, %r169;
$L__BB0_18:
	mov.u32 	%r28, %r151;
	ld.param.u64 	%rd40, [devstop_batch_grouped_f32_param_4];
	add.s32 	%r151, %r28, 1;
	sub.s32 	%r33, %r151, %r63;
	max.s32 	%r34, %r33, 0;
	cvta.to.global.u64 	%rd16, %rd40;
	mul.wide.s32 	%rd17, %r28, 4;
	add.s64 	%rd18, %rd16, %rd17;
	ld.global.nc.u32 	%r98, [%rd18+4];
	mul.wide.u32 	%rd19, %r34, 4;
	add.s64 	%rd20, %rd16, %rd19;
	ld.global.nc.u32 	%r99, [%rd20];
	sub.s32 	%r35, %r98, %r99;
	setp.lt.s32 	%p19, %r35, 1;
	mov.f32 	%f162, 0f7FFFFFFF;
	@%p19 bra 	$L__BB0_22;
	ld.param.u64 	%rd39, [devstop_batch_grouped_f32_param_3];
	ld.param.u64 	%rd38, [devstop_batch_grouped_f32_param_2];
	cvt.s64.s32 	%rd3, %r28;
	setp.eq.s32 	%p20, %r64, 0;
	cvta.to.global.u64 	%rd21, %rd38;
	mul.wide.s32 	%rd22, %r28, 8;
	add.s64 	%rd23, %rd21, %rd22;
	ld.global.nc.v2.f32 	{%f13, %f14}, [%rd23+8];
	mul.wide.u32 	%rd24, %r34, 8;
	add.s64 	%rd25, %rd21, %rd24;
	ld.global.nc.v2.f32 	{%f15, %f16}, [%rd25];
	neg.f32 	%f17, %f15;
	sub.f32 	%f18, %f13, %f15;
	sub.f32 	%f19, %f18, %f13;
	sub.f32 	%f20, %f18, %f19;
	sub.f32 	%f21, %f13, %f20;
	sub.f32 	%f22, %f17, %f19;
	add.f32 	%f23, %f22, %f21;
	neg.f32 	%f24, %f16;
	sub.f32 	%f25, %f14, %f16;
	sub.f32 	%f26, %f25, %f14;
	sub.f32 	%f27, %f25, %f26;
	sub.f32 	%f28, %f14, %f27;
	sub.f32 	%f29, %f24, %f26;
	add.f32 	%f30, %f29, %f28;
	add.f32 	%f31, %f18, %f25;
	sub.f32 	%f32, %f31, %f18;
	sub.f32 	%f33, %f31, %f32;
	sub.f32 	%f34, %f18, %f33;
	sub.f32 	%f35, %f25, %f32;
	add.f32 	%f36, %f35, %f34;
	add.f32 	%f37, %f23, %f30;
	add.f32 	%f38, %f37, %f36;
	add.f32 	%f39, %f31, %f38;
	sub.f32 	%f40, %f39, %f31;
	sub.f32 	%f41, %f38, %f40;
	cvta.to.global.u64 	%rd26, %rd39;
	add.s64 	%rd27, %rd26, %rd22;
	ld.global.nc.v2.f32 	{%f42, %f43}, [%rd27+8];
	add.s64 	%rd28, %rd26, %rd24;
	ld.global.nc.v2.f32 	{%f44, %f45}, [%rd28];
	neg.f32 	%f46, %f44;
	sub.f32 	%f47, %f42, %f44;
	sub.f32 	%f48, %f47, %f42;
	sub.f32 	%f49, %f47, %f48;
	sub.f32 	%f50, %f42, %f49;
	sub.f32 	%f51, %f46, %f48;
	add.f32 	%f52, %f51, %f50;
	neg.f32 	%f53, %f45;
	sub.f32 	%f54, %f43, %f45;
	sub.f32 	%f55, %f54, %f43;
	sub.f32 	%f56, %f54, %f55;
	sub.f32 	%f57, %f43, %f56;
	sub.f32 	%f58, %f53, %f55;
	add.f32 	%f59, %f58, %f57;
	add.f32 	%f60, %f47, %f54;
	sub.f32 	%f61, %f60, %f47;
	sub.f32 	%f62, %f60, %f61;
	sub.f32 	%f63, %f47, %f62;
	sub.f32 	%f64, %f54, %f61;
	add.f32 	%f65, %f64, %f63;
	add.f32 	%f66, %f52, %f59;
	add.f32 	%f67, %f66, %f65;
	add.f32 	%f68, %f60, %f67;
	sub.f32 	%f69, %f68, %f60;
	sub.f32 	%f70, %f67, %f69;
	cvt.rn.f32.u32 	%f71, %r35;
	rcp.rn.f32 	%f72, %f71;
	mul.f32 	%f73, %f72, %f39;
	neg.f32 	%f74, %f73;
	fma.rn.f32 	%f75, %f39, %f72, %f74;
	mul.f32 	%f76, %f72, %f41;
	add.f32 	%f77, %f73, %f76;
	sub.f32 	%f78, %f77, %f73;
	sub.f32 	%f79, %f77, %f78;
	sub.f32 	%f80, %f73, %f79;
	sub.f32 	%f81, %f76, %f78;
	add.f32 	%f82, %f81, %f80;
	add.f32 	%f83, %f75, %f82;
	add.f32 	%f84, %f77, %f83;
	sub.f32 	%f85, %f84, %f77;
	sub.f32 	%f86, %f83, %f85;
	mul.f32 	%f87, %f72, %f68;
	neg.f32 	%f88, %f87;
	fma.rn.f32 	%f89, %f68, %f72, %f88;
	mul.f32 	%f90, %f72, %f70;
	add.f32 	%f91, %f87, %f90;
	sub.f32 	%f92, %f91, %f87;
	sub.f32 	%f93, %f91, %f92;
	sub.f32 	%f94, %f87, %f93;
	sub.f32 	%f95, %f90, %f92;
	add.f32 	%f96, %f95, %f94;
	add.f32 	%f97, %f89, %f96;
	add.f32 	%f98, %f91, %f97;
	sub.f32 	%f99, %f98, %f91;
	sub.f32 	%f100, %f97, %f99;
	mul.f32 	%f101, %f84, %f84;
	neg.f32 	%f102, %f101;
	fma.rn.f32 	%f103, %f84, %f84, %f102;
	fma.rn.f32 	%f104, %f84, %f86, 0f00000000;
	add.f32 	%f105, %f104, %f104;
	add.f32 	%f106, %f101, %f105;
	sub.f32 	%f107, %f106, %f101;
	sub.f32 	%f108, %f107, %f106;
	add.f32 	%f109, %f101, %f108;
	sub.f32 	%f110, %f105, %f107;
	add.f32 	%f111, %f110, %f109;
	add.f32 	%f112, %f103, %f111;
	fma.rn.f32 	%f113, %f86, %f86, 0f00000000;
	add.f32 	%f114, %f113, %f112;
	add.f32 	%f115, %f106, %f114;
	sub.f32 	%f116, %f106, %f115;
	add.f32 	%f117, %f114, %f116;
	neg.f32 	%f118, %f115;
	sub.f32 	%f119, %f98, %f115;
	sub.f32 	%f120, %f119, %f98;
	sub.f32 	%f121, %f119, %f120;
	sub.f32 	%f122, %f98, %f121;
	sub.f32 	%f123, %f118, %f120;
	add.f32 	%f124, %f123, %f122;
	neg.f32 	%f125, %f117;
	sub.f32 	%f126, %f100, %f117;
	sub.f32 	%f127, %f126, %f100;
	sub.f32 	%f128, %f126, %f127;
	sub.f32 	%f129, %f100, %f128;
	sub.f32 	%f130, %f125, %f127;
	add.f32 	%f131, %f130, %f129;
	add.f32 	%f132, %f119, %f126;
	sub.f32 	%f133, %f132, %f119;
	sub.f32 	%f134, %f132, %f133;
	sub.f32 	%f135, %f119, %f134;
	sub.f32 	%f136, %f126, %f133;
	add.f32 	%f137, %f136, %f135;
	add.f32 	%f138, %f124, %f131;
	add.f32 	%f139, %f138, %f137;
	add.f32 	%f140, %f132, %f139;
	sub.f32 	%f141, %f140, %f132;
	sub.f32 	%f142, %f139, %f141;
	add.f32 	%f3, %f84, %f86;
	add.f32 	%f143, %f140, %f142;
	setp.lt.f32 	%p21, %f143, 0f00000000;
	selp.f32 	%f144, 0f00000000, %f143, %p21;
	sqrt.rn.f32 	%f4, %f144;
	@%p20 bra 	$L__BB0_21;
	shl.b64 	%rd29, %rd3, 2;
	add.s64 	%rd30, %rd2, %rd29;
	ld.global.nc.f32 	%f145, [%rd30];
	abs.f32 	%f146, %f145;
	setp.num.f32 	%p22, %f146, %f146;
	sub.f32 	%f147, %f145, %f3;
	mul.f32 	%f148, %f1, %f4;
	sub.f32 	%f149, %f147, %f148;
	selp.f32 	%f162, %f149, 0f7FFFFFFF, %p22;
	bra.uni 	$L__BB0_22;
$L__BB0_21:
	ld.param.u64 	%rd37, [devstop_batch_grouped_f32_param_1];
	cvta.to.global.u64 	%rd31, %rd37;
	shl.b64 	%rd32, %rd3, 2;
	add.s64 	%rd33, %rd31, %rd32;
	ld.global.nc.f32 	%f150, [%rd33];
	abs.f32 	%f151, %f150;
	setp.num.f32 	%p23, %f151, %f151;
	add.f32 	%f152, %f3, %f150;
	fma.rn.f32 	%f153, %f1, %f4, %f152;
	selp.f32 	%f162, %f153, 0f7FFFFFFF, %p23;
$L__BB0_22:
	abs.f32 	%f154, %f162;
	setp.num.f32 	%p24, %f154, %f154;
	selp.f32 	%f8, %f162, %f2, %p24;
	shl.b32 	%r100, %r152, 2;
	mov.u32 	%r101, smem;
	add.s32 	%r102, %r101, %r100;
	st.shared.f32 	[%r102], %f8;
	setp.lt.s32 	%p25, %r169, 1;
	@%p25 bra 	$L__BB0_26;
	mov.u32 	%r155, %r169;
$L__BB0_24:
	shl.b32 	%r103, %r50, 2;
	add.s32 	%r104, %r19, %r103;
	ld.shared.u32 	%r105, [%r104];
	setp.ge.s32 	%p26, %r105, %r33;
	mov.u32 	%r169, %r155;
	@%p26 bra 	$L__BB0_26;
	add.s32 	%r107, %r50, 1;
	setp.eq.s32 	%p27, %r107, %r63;
	selp.b32 	%r50, 0, %r107, %p27;
	add.s32 	%r39, %r155, -1;
	setp.gt.s32 	%p28, %r155, 1;
	mov.b32 	%r169, 0;
	mov.u32 	%r155, %r39;
	@%p28 bra 	$L__BB0_24;
$L__BB0_26:
	setp.eq.s32 	%p29, %r64, 0;
	@%p29 bra 	$L__BB0_30;
	setp.lt.s32 	%p30, %r169, 1;
	mov.u32 	%r161, %r169;
	@%p30 bra 	$L__BB0_33;
$L__BB0_28:
	add.s32 	%r108, %r169, %r50;
	setp.gt.s32 	%p31, %r108, %r63;
	selp.b32 	%r109, %r26, -1, %p31;
	add.s32 	%r110, %r109, %r108;
	shl.b32 	%r111, %r110, 2;
	add.s32 	%r112, %r19, %r111;
	ld.shared.u32 	%r113, [%r112];
	rem.s32 	%r114, %r113, %r63;
	shl.b32 	%r115, %r114, 2;
	add.s32 	%r117, %r101, %r115;
	ld.shared.f32 	%f155, [%r117];
	abs.f32 	%f157, %f155;
	setp.num.f32 	%p32, %f157, %f157;
	setp.gtu.f32 	%p33, %f155, %f8;
	and.pred  	%p34, %p32, %p33;
	mov.u32 	%r161, %r169;
	@%p34 bra 	$L__BB0_33;
	add.s32 	%r43, %r169, -1;
	setp.gt.s32 	%p35, %r169, 1;
	mov.b32 	%r161, 0;
	mov.u32 	%r169, %r43;
	@%p35 bra 	$L__BB0_28;
	bra.uni 	$L__BB0_33;
$L__BB0_30:
	setp.lt.s32 	%p36, %r169, 1;
	mov.u32 	%r161, %r169;
	@%p36 bra 	$L__BB0_33;
$L__BB0_31:
	add.s32 	%r119, %r169, %r50;
	setp.gt.s32 	%p37, %r119, %r63;
	selp.b32 	%r120, %r26, -1, %p37;
	add.s32 	%r121, %r120, %r119;
	shl.b32 	%r122, %r121, 2;
	add.s32 	%r123, %r19, %r122;
	ld.shared.u32 	%r124, [%r123];
	rem.s32 	%r125, %r124, %r63;
	shl.b32 	%r126, %r125, 2;
	add.s32 	%r128, %r101, %r126;
	ld.shared.f32 	%f158, [%r128];
	abs.f32 	%f160, %f158;
	setp.num.f32 	%p38, %f160, %f160;
	setp.ltu.f32 	%p39, %f158, %f8;
	and.pred  	%p40, %p38, %p39;
	mov.u32 	%r161, %r169;
	@%p40 bra 	$L__BB0_33;
	add.s32 	%r45, %r169, -1;
	setp.gt.s32 	%p41, %r169, 1;
	mov.b32 	%r161, 0;
	mov.u32 	%r169, %r45;
	@%p41 bra 	$L__BB0_31;
$L__BB0_33:
	add.s32 	%r130, %r161, %r50;
	setp.lt.s32 	%p42, %r130, %r63;
	selp.b32 	%r131, 0, %r63, %p42;
	sub.s32 	%r132, %r130, %r131;
	shl.b32 	%r133, %r132, 2;
	add.s32 	%r134, %r19, %r133;
	st.shared.u32 	[%r134], %r28;
	add.s32 	%r49, %r161, 1;
	setp.lt.s32 	%p43, %r161, 0;
	mov.u32 	%r169, %r49;
	@%p43 bra 	$L__BB0_37;
	min.s32 	%r135, %r49, 1;
	add.s32 	%r169, %r135, -1;
$L__BB0_35:
	shl.b32 	%r136, %r50, 2;
	add.s32 	%r137, %r19, %r136;
	ld.shared.u32 	%r51, [%r137];
	setp.ge.s32 	%p44, %r51, %r33;
	@%p44 bra 	$L__BB0_38;
	add.s32 	%r142, %r50, 1;
	setp.eq.s32 	%p46, %r142, %r63;
	selp.b32 	%r50, 0, %r142, %p46;
	add.s32 	%r53, %r49, -1;
	setp.gt.s32 	%p47, %r49, 1;
	mov.u32 	%r49, %r53;
	@%p47 bra 	$L__BB0_35;
$L__BB0_37:
	setp.lt.s32 	%p48, %r28, %r3;
	mov.f32 	%f163, 0f7FFFFFFF;
	@%p48 bra 	$L__BB0_41;
	bra.uni 	$L__BB0_40;
$L__BB0_38:
	setp.lt.s32 	%p45, %r28, %r3;
	mov.u32 	%r169, %r49;
	@%p45 bra 	$L__BB0_41;
	rem.s32 	%r138, %r51, %r63;
	shl.b32 	%r139, %r138, 2;
	add.s32 	%r141, %r101, %r139;
	ld.shared.f32 	%f163, [%r141];
	mov.u32 	%r169, %r49;
$L__BB0_40:
	add.s32 	%r143, %r28, %r4;
	mul.wide.s32 	%rd34, %r143, 4;
	add.s64 	%rd35, %rd1, %rd34;
	st.global.f32 	[%rd35], %f163;
$L__BB0_41:
	add.s32 	%r144, %r152, 1;
	setp.eq.s32 	%p49, %r144, %r63;
	selp.b32 	%r152, 0, %r144, %p49;
	setp.lt.s32 	%p50, %r151, %r61;
	@%p50 bra 	$L__BB0_18;
$L__BB0_42:
	ret;

}
	// .globl	devstop_many_series_one_param_f32
.visible .entry devstop_many_series_one_param_f32(
	.param .u64 .ptr .align 1 devstop_many_series_one_param_f32_param_0,
	.param .u64 .ptr .align 1 devstop_many_series_one_param_f32_param_1,
	.param .u64 .ptr .align 1 devstop_many_series_one_param_f32_param_2,
	.param .u32 devstop_many_series_one_param_f32_param_3,
	.param .u32 devstop_many_series_one_param_f32_param_4,
	.param .u32 devstop_many_series_one_param_f32_param_5,
	.param .f32 devstop_many_series_one_param_f32_param_6,
	.param .u32 devstop_many_series_one_param_f32_param_7,
	.param .u64 .ptr .align 1 devstop_many_series_one_param_f32_param_8
)
{
	.reg .pred 	%p<106>;
	.reg .b32 	%r<252>;
	.reg .b32 	%f<318>;
	.reg .b64 	%rd<34>;

	ld.param.u64 	%rd12, [devstop_many_series_one_param_f32_param_0];
	ld.param.u64 	%rd13, [devstop_many_series_one_param_f32_param_1];
	ld.param.u64 	%rd11, [devstop_many_series_one_param_f32_param_2];
	ld.param.u32 	%r103, [devstop_many_series_one_param_f32_param_3];
	ld.param.u32 	%r104, [devstop_many_series_one_param_f32_param_4];
	ld.param.u32 	%r105, [devstop_many_series_one_param_f32_param_5];
	ld.param.f32 	%f137, [devstop_many_series_one_param_f32_param_6];
	ld.param.u32 	%r106, [devstop_many_series_one_param_f32_param_7];
	ld.param.u64 	%rd14, [devstop_many_series_one_param_f32_param_8];
	cvta.to.global.u64 	%rd1, %rd14;
	cvta.to.global.u64 	%rd2, %rd13;
	cvta.to.global.u64 	%rd3, %rd12;
	mov.u32 	%r1, %ctaid.x;
	setp.ge.s32 	%p1, %r1, %r103;
	setp.lt.s32 	%p2, %r105, 1;
	or.pred  	%p3, %p1, %p2;
	@%p3 bra 	$L__BB1_72;
	cvta.to.global.u64 	%rd15, %rd11;
	mul.wide.u32 	%rd16, %r1, 4;
	add.s64 	%rd17, %rd15, %rd16;
	ld.global.nc.u32 	%r219, [%rd17];
	add.s32 	%r238, %r219, %r105;
	add.s32 	%r237, %r105, -1;
	add.s32 	%r5, %r237, %r238;
	min.s32 	%r6, %r5, %r104;
	mov.u32 	%r7, %tid.x;
	setp.ge.s32 	%p4, %r7, %r6;
	@%p4 bra 	$L__BB1_4;
	mov.u32 	%r8, %ntid.x;
	mov.u32 	%r211, %r7;
$L__BB1_3:
	mad.lo.s32 	%r107, %r211, %r103, %r1;
	mul.wide.s32 	%rd18, %r107, 4;
	add.s64 	%rd19, %rd1, %rd18;
	mov.b32 	%r108, 2147483647;
	st.global.u32 	[%rd19], %r108;
	add.s32 	%r211, %r211, %r8;
	setp.lt.s32 	%p5, %r211, %r6;
	@%p5 bra 	$L__BB1_3;
$L__BB1_4:
	bar.sync 	0;
	setp.ne.s32 	%p6, %r7, 0;
	setp.ge.s32 	%p7, %r238, %r104;
	or.pred  	%p8, %p6, %p7;
	@%p8 bra 	$L__BB1_72;
	and.b32  	%r11, %r105, 7;
	setp.lt.u32 	%p9, %r105, 8;
	mov.b32 	%r215, 0;
	@%p9 bra 	$L__BB1_8;
	and.b32  	%r215, %r105, 2147483640;
	neg.s32 	%r213, %r215;
	shl.b32 	%r14, %r105, 2;
	mov.u32 	%r111, smem_uc;
	add.s32 	%r212, %r111, 16;
	shl.b32 	%r15, %r105, 3;
$L__BB1_7:
	.pragma "nounroll";
	mov.b32 	%r112, 2147483647;
	st.shared.u32 	[%r212+-16], %r112;
	add.s32 	%r113, %r212, %r14;
	st.shared.u32 	[%r113+-16], %r112;
	add.s32 	%r114, %r212, %r15;
	mov.b32 	%r115, 0;
	st.shared.u32 	[%r114+-16], %r115;
	st.shared.u32 	[%r212+-12], %r112;
	st.shared.u32 	[%r113+-12], %r112;
	st.shared.u32 	[%r114+-12], %r115;
	st.shared.u32 	[%r212+-8], %r112;
	st.shared.u32 	[%r113+-8], %r112;
	st.shared.u32 	[%r114+-8], %r115;
	st.shared.u32 	[%r212+-4], %r112;
	st.shared.u32 	[%r113+-4], %r112;
	st.shared.u32 	[%r114+-4], %r115;
	st.shared.u32 	[%r212], %r112;
	st.shared.u32 	[%r113], %r112;
	st.shared.u32 	[%r114], %r115;
	st.shared.u32 	[%r212+4], %r112;
	st.shared.u32 	[%r113+4], %r112;
	st.shared.u32 	[%r114+4], %r115;
	st.shared.u32 	[%r212+8], %r112;
	st.shared.u32 	[%r113+8], %r112;
	st.shared.u32 	[%r114+8], %r115;
	st.shared.u32 	[%r212+12], %r112;
	st.shared.u32 	[%r113+12], %r112;
	st.shared.u32 	[%r114+12], %r115;
	add.s32 	%r213, %r213, 8;
	add.s32 	%r212, %r212, 32;
	setp.ne.s32 	%p10, %r213, 0;
	@%p10 bra 	$L__BB1_7;
$L__BB1_8:
	shl.b32 	%r116, %r105, 2;
	mov.u32 	%r117, smem_uc;
	add.s32 	%r21, %r117, %r116;
	add.s32 	%r22, %r21, %r116;
	setp.eq.s32 	%p11, %r11, 0;
	@%p11 bra 	$L__BB1_16;
	and.b32  	%r23, %r105, 3;
	setp.lt.u32 	%p12, %r11, 4;
	@%p12 bra 	$L__BB1_11;
	shl.b32 	%r118, %r215, 2;
	add.s32 	%r120, %r117, %r118;
	mov.b32 	%r121, 2147483647;
	st.shared.u32 	[%r120], %r121;
	add.s32 	%r122, %r21, %r118;
	st.shared.u32 	[%r122], %r121;
	add.s32 	%r123, %r22, %r118;
	mov.b32 	%r124, 0;
	st.shared.u32 	[%r123], %r124;
	st.shared.u32 	[%r120+4], %r121;
	st.shared.u32 	[%r122+4], %r121;
	st.shared.u32 	[%r123+4], %r124;
	st.shared.u32 	[%r120+8], %r121;
	st.shared.u32 	[%r122+8], %r121;
	st.shared.u32 	[%r123+8], %r124;
	st.shared.u32 	[%r120+12], %r121;
	st.shared.u32 	[%r122+12], %r121;
	st.shared.u32 	[%r123+12], %r124;
	add.s32 	%r215, %r215, 4;
$L__BB1_11:
	setp.eq.s32 	%p13, %r23, 0;
	@%p13 bra 	$L__BB1_16;
	setp.eq.s32 	%p14, %r23, 1;
	@%p14 bra 	$L__BB1_14;
	shl.b32 	%r125, %r215, 2;
	add.s32 	%r127, %r117, %r125;
	mov.b32 	%r128, 2147483647;
	st.shared.u32 	[%r127], %r128;
	add.s32 	%r129, %r21, %r125;
	st.shared.u32 	[%r129], %r128;
	add.s32 	%r130, %r22, %r125;
	mov.b32 	%r131, 0;
	st.shared.u32 	[%r130], %r131;
	st.shared.u32 	[%r127+4], %r128;
	st.shared.u32 	[%r129+4], %r128;
	st.shared.u32 	[%r130+4], %r131;
	add.s32 	%r215, %r215, 2;
$L__BB1_14:
	and.b32  	%r132, %r105, 1;
	setp.eq.b32 	%p15, %r132, 1;
	not.pred 	%p16, %p15;
	@%p16 bra 	$L__BB1_16;
	shl.b32 	%r133, %r215, 2;
	add.s32 	%r135, %r117, %r133;
	mov.b32 	%r136, 2147483647;
	st.shared.u32 	[%r135], %r136;
	add.s32 	%r137, %r21, %r133;
	st.shared.u32 	[%r137], %r136;
	add.s32 	%r138, %r22, %r133;
	mov.b32 	%r139, 0;
	st.shared.u32 	[%r138], %r139;
$L__BB1_16:
	mad.lo.s32 	%r141, %r219, %r103, %r1;
	mul.wide.s32 	%rd20, %r141, 4;
	add.s64 	%rd21, %rd3, %rd20;
	ld.global.nc.f32 	%f299, [%rd21];
	add.s64 	%rd22, %rd2, %rd20;
	ld.global.nc.f32 	%f300, [%rd22];
	add.s32 	%r227, %r219, 1;
	min.s32 	%r29, %r238, %r104;
	setp.ge.s32 	%p17, %r227, %r29;
	mov.b32 	%r240, 0;
	mov.f32 	%f295, 0f00000000;
	mov.f32 	%f296, %f295;
	mov.f32 	%f297, %f295;
	mov.f32 	%f298, %f295;
	mov.u32 	%r236, %r240;
	@%p17 bra 	$L__BB1_44;
	not.b32 	%r144, %r219;
	add.s32 	%r240, %r29, %r144;
	sub.s32 	%r145, %r29, %r219;
	add.s32 	%r146, %r145, -2;
	setp.lt.u32 	%p18, %r146, 3;
	mov.f32 	%f298, 0f00000000;
	mov.b32 	%r236, 0;
	mov.u32 	%r229, %r236;
	mov.f32 	%f297, %f298;
	mov.f32 	%f296, %f298;
	mov.f32 	%f295, %f298;
	@%p18 bra 	$L__BB1_37;
	and.b32  	%r148, %r240, -4;
	neg.s32 	%r218, %r148;
	mad.lo.s32 	%r217, %r103, %r227, %r1;
	mov.f32 	%f298, 0f00000000;
	mov.b32 	%r236, 0;
	mul.wide.s32 	%rd6, %r103, 4;
$L__BB1_19:
	mul.wide.s32 	%rd23, %r217, 4;
	add.s64 	%rd4, %rd3, %rd23;
	ld.global.nc.f32 	%f9, [%rd4];
	add.s64 	%rd5, %rd2, %rd23;
	ld.global.nc.f32 	%f10, [%rd5];
	abs.f32 	%f11, %f9;
	setp.nan.f32 	%p19, %f11, %f11;
	abs.f32 	%f143, %f10;
	setp.nan.f32 	%p20, %f143, %f143;
	or.pred  	%p21, %p19, %p20;
	abs.f32 	%f144, %f299;
	setp.nan.f32 	%p22, %f144, %f144;
	or.pred  	%p23, %p21, %p22;
	abs.f32 	%f146, %f300;
	setp.nan.f32 	%p24, %f146, %f146;
	mov.f32 	%f252, 0f7FFFFFFF;
	or.pred  	%p25, %p23, %p24;
	@%p25 bra 	$L__BB1_21;
	setp.gt.f32 	%p26, %f9, %f299;
	selp.f32 	%f148, %f9, %f299, %p26;
	setp.lt.f32 	%p27, %f10, %f300;
	selp.f32 	%f149, %f10, %f300, %p27;
	sub.f32 	%f252, %f148, %f149;
$L__BB1_21:
	shl.b32 	%r149, %r229, 2;
	mov.u32 	%r150, smem_uc;
	add.s32 	%r151, %r150, %r149;
	st.shared.f32 	[%r151], %f252;
	add.s32 	%r38, %r229, 1;
	abs.f32 	%f150, %f252;
	setp.nan.f32 	%p28, %f150, %f150;
	@%p28 bra 	$L__BB1_23;
	sub.f32 	%f151, %f252, %f298;
	add.f32 	%f15, %f297, %f151;
	sub.f32 	%f152, %f15, %f297;
	sub.f32 	%f298, %f152, %f151;
	fma.rn.f32 	%f153, %f252, %f252, 0f00000000;
	sub.f32 	%f154, %f153, %f296;
	add.f32 	%f17, %f295, %f154;
	sub.f32 	%f155, %f17, %f295;
	sub.f32 	%f296, %f155, %f154;
	add.s32 	%r236, %r236, 1;
	mov.f32 	%f295, %f17;
	mov.f32 	%f297, %f15;
$L__BB1_23:
	add.s64 	%rd7, %rd4, %rd6;
	ld.global.nc.f32 	%f23, [%rd7];
	add.s64 	%rd8, %rd5, %rd6;
	ld.global.nc.f32 	%f24, [%rd8];
	abs.f32 	%f25, %f23;
	abs.f32 	%f157, %f24;
	setp.nan.f32 	%p30, %f157, %f157;
	setp.nan.f32 	%p31, %f11, %f25;
	or.pred  	%p32, %p31, %p30;
	mov.f32 	%f257, 0f7FFFFFFF;
	or.pred  	%p33, %p32, %p20;
	@%p33 bra 	$L__BB1_25;
	setp.gt.f32 	%p34, %f23, %f9;
	selp.f32 	%f158, %f23, %f9, %p34;
	setp.lt.f32 	%p35, %f24, %f10;
	selp.f32 	%f159, %f24, %f10, %p35;
	sub.f32 	%f257, %f158, %f159;
$L__BB1_25:
	rem.s32 	%r152, %r38, %r105;
	shl.b32 	%r153, %r152, 2;
	mov.u32 	%r154, smem_uc;
	add.s32 	%r155, %r154, %r153;
	st.shared.f32 	[%r155], %f257;
	add.s32 	%r41, %r152, 1;
	abs.f32 	%f160, %f257;
	setp.nan.f32 	%p36, %f160, %f160;
	@%p36 bra 	$L__BB1_27;
	sub.f32 	%f161, %f257, %f298;
	add.f32 	%f29, %f297, %f161;
	sub.f32 	%f162, %f29, %f297;
	sub.f32 	%f298, %f162, %f161;
	fma.rn.f32 	%f163, %f257, %f257, 0f00000000;
	sub.f32 	%f164, %f163, %f296;
	add.f32 	%f31, %f295, %f164;
	sub.f32 	%f165, %f31, %f295;
	sub.f32 	%f296, %f165, %f164;
	add.s32 	%r236, %r236, 1;
	mov.f32 	%f295, %f31;
	mov.f32 	%f297, %f29;
$L__BB1_27:
	add.s64 	%rd9, %rd7, %rd6;
	ld.global.nc.f32 	%f37, [%rd9];
	add.s64 	%rd10, %rd8, %rd6;
	ld.global.nc.f32 	%f38, [%rd10];
	abs.f32 	%f39, %f37;
	abs.f32 	%f167, %f38;
	setp.nan.f32 	%p38, %f167, %f167;
	setp.nan.f32 	%p39, %f25, %f39;
	or.pred  	%p40, %p39, %p38;
	mov.f32 	%f262, 0f7FFFFFFF;
	or.pred  	%p41, %p40, %p30;
	@%p41 bra 	$L__BB1_29;
	setp.gt.f32 	%p42, %f37, %f23;
	selp.f32 	%f168, %f37, %f23, %p42;
	setp.lt.f32 	%p43, %f38, %f24;
	selp.f32 	%f169, %f38, %f24, %p43;
	sub.f32 	%f262, %f168, %f169;
$L__BB1_29:
	rem.s32 	%r156, %r41, %r105;
	shl.b32 	%r157, %r156, 2;
	mov.u32 	%r158, smem_uc;
	add.s32 	%r159, %r158, %r157;
	st.shared.f32 	[%r159], %f262;
	add.s32 	%r44, %r156, 1;
	abs.f32 	%f170, %f262;
	setp.nan.f32 	%p44, %f170, %f170;
	@%p44 bra 	$L__BB1_31;
	sub.f32 	%f171, %f262, %f298;
	add.f32 	%f43, %f297, %f171;
	sub.f32 	%f172, %f43, %f297;
	sub.f32 	%f298, %f172, %f171;
	fma.rn.f32 	%f173, %f262, %f262, 0f00000000;
	sub.f32 	%f174, %f173, %f296;
	add.f32 	%f45, %f295, %f174;
	sub.f32 	%f175, %f45, %f295;
	sub.f32 	%f296, %f175, %f174;
	add.s32 	%r236, %r236, 1;
	mov.f32 	%f295, %f45;
	mov.f32 	%f297, %f43;
$L__BB1_31:
	add.s64 	%rd24, %rd9, %rd6;
	ld.global.nc.f32 	%f299, [%rd24];
	add.s64 	%rd25, %rd10, %rd6;
	ld.global.nc.f32 	%f300, [%rd25];
	abs.f32 	%f177, %f299;
	abs.f32 	%f178, %f300;
	setp.nan.f32 	%p46, %f178, %f178;
	setp.nan.f32 	%p47, %f39, %f177;
	or.pred  	%p48, %p47, %p46;
	mov.f32 	%f267, 0f7FFFFFFF;
	or.pred  	%p49, %p48, %p38;
	@%p49 bra 	$L__BB1_33;
	setp.gt.f32 	%p50, %f299, %f37;
	selp.f32 	%f180, %f299, %f37, %p50;
	setp.lt.f32 	%p51, %f300, %f38;
	selp.f32 	%f181, %f300, %f38, %p51;
	sub.f32 	%f267, %f180, %f181;
$L__BB1_33:
	rem.s32 	%r160, %r44, %r105;
	shl.b32 	%r161, %r160, 2;
	mov.u32 	%r162, smem_uc;
	add.s32 	%r163, %r162, %r161;
	st.shared.f32 	[%r163], %f267;
	add.s32 	%r164, %r160, 1;
	rem.s32 	%r229, %r164, %r105;
	abs.f32 	%f182, %f267;
	setp.nan.f32 	%p52, %f182, %f182;
	@%p52 bra 	$L__BB1_35;
	sub.f32 	%f183, %f267, %f298;
	add.f32 	%f55, %f297, %f183;
	sub.f32 	%f184, %f55, %f297;
	sub.f32 	%f298, %f184, %f183;
	fma.rn.f32 	%f185, %f267, %f267, 0f00000000;
	sub.f32 	%f186, %f185, %f296;
	add.f32 	%f57, %f295, %f186;
	sub.f32 	%f187, %f57, %f295;
	sub.f32 	%f296, %f187, %f186;
	add.s32 	%r236, %r236, 1;
	mov.f32 	%f295, %f57;
	mov.f32 	%f297, %f55;
$L__BB1_35:
	add.s32 	%r219, %r219, 4;
	add.s32 	%r218, %r218, 4;
	shl.b32 	%r165, %r103, 2;
	add.s32 	%r217, %r217, %r165;
	setp.ne.s32 	%p53, %r218, 0;
	@%p53 bra 	$L__BB1_19;
	add.s32 	%r227, %r219, 1;
$L__BB1_37:
	and.b32  	%r58, %r240, 3;
	setp.eq.s32 	%p54, %r58, 0;
	@%p54 bra 	$L__BB1_44;
	mad.lo.s32 	%r231, %r227, %r103, %r1;
	neg.s32 	%r230, %r58;
	mov.f32 	%f284, %f300;
	mov.f32 	%f285, %f299;
$L__BB1_39:
	.pragma "nounroll";
	mul.wide.s32 	%rd26, %r231, 4;
	add.s64 	%rd27, %rd3, %rd26;
	ld.global.nc.f32 	%f299, [%rd27];
	add.s64 	%rd28, %rd2, %rd26;
	ld.global.nc.f32 	%f300, [%rd28];
	abs.f32 	%f189, %f299;
	setp.nan.f32 	%p55, %f189, %f189;
	abs.f32 	%f190, %f300;
	setp.nan.f32 	%p56, %f190, %f190;
	or.pred  	%p57, %p55, %p56;
	abs.f32 	%f192, %f285;
	setp.nan.f32 	%p58, %f192, %f192;
	or.pred  	%p59, %p57, %p58;
	abs.f32 	%f194, %f284;
	setp.nan.f32 	%p60, %f194, %f194;
	mov.f32 	%f290, 0f7FFFFFFF;
	or.pred  	%p61, %p59, %p60;
	@%p61 bra 	$L__BB1_41;
	setp.gt.f32 	%p62, %f299, %f285;
	selp.f32 	%f196, %f299, %f285, %p62;
	setp.lt.f32 	%p63, %f300, %f284;
	selp.f32 	%f197, %f300, %f284, %p63;
	sub.f32 	%f290, %f196, %f197;
$L__BB1_41:
	shl.b32 	%r166, %r229, 2;
	mov.u32 	%r167, smem_uc;
	add.s32 	%r168, %r167, %r166;
	st.shared.f32 	[%r168], %f290;
	add.s32 	%r65, %r229, 1;
	abs.f32 	%f198, %f290;
	setp.nan.f32 	%p64, %f198, %f198;
	@%p64 bra 	$L__BB1_43;
	sub.f32 	%f199, %f290, %f298;
	add.f32 	%f85, %f297, %f199;
	sub.f32 	%f200, %f85, %f297;
	sub.f32 	%f298, %f200, %f199;
	fma.rn.f32 	%f201, %f290, %f290, 0f00000000;
	sub.f32 	%f202, %f201, %f296;
	add.f32 	%f87, %f295, %f202;
	sub.f32 	%f203, %f87, %f295;
	sub.f32 	%f296, %f203, %f202;
	add.s32 	%r236, %r236, 1;
	mov.f32 	%f295, %f87;
	mov.f32 	%f297, %f85;
$L__BB1_43:
	add.s32 	%r231, %r231, %r103;
	add.s32 	%r230, %r230, 1;
	setp.ne.s32 	%p65, %r230, 0;
	rem.s32 	%r229, %r65, %r105;
	mov.f32 	%f284, %f300;
	mov.f32 	%f285, %f299;
	@%p65 bra 	$L__BB1_39;
$L__BB1_44:
	setp.eq.s32 	%p66, %r106, 0;
	selp.f32 	%f99, 0f7F800000, 0fFF800000, %p66;
	not.b32 	%r73, %r105;
	mov.b32 	%r248, 0;
	mov.u32 	%r247, %r248;
$L__BB1_45:
	rem.u32 	%r80, %r237, %r105;
	mad.lo.s32 	%r81, %r238, %r103, %r1;
	mul.wide.s32 	%rd29, %r81, 4;
	add.s64 	%rd30, %rd3, %rd29;
	ld.global.nc.f32 	%f106, [%rd30];
	add.s64 	%rd31, %rd2, %rd29;
	ld.global.nc.f32 	%f107, [%rd31];
	abs.f32 	%f108, %f106;
	setp.nan.f32 	%p67, %f108, %f108;
	abs.f32 	%f205, %f107;
	setp.nan.f32 	%p68, %f205, %f205;
	or.pred  	%p69, %p67, %p68;
	abs.f32 	%f206, %f299;
	setp.nan.f32 	%p70, %f206, %f206;
	or.pred  	%p71, %p69, %p70;
	abs.f32 	%f208, %f300;
	setp.nan.f32 	%p72, %f208, %f208;
	mov.f32 	%f307, 0f7FFFFFFF;
	or.pred  	%p73, %p71, %p72;
	@%p73 bra 	$L__BB1_47;
	setp.gt.f32 	%p74, %f106, %f299;
	selp.f32 	%f210, %f106, %f299, %p74;
	setp.lt.f32 	%p75, %f107, %f300;
	selp.f32 	%f211, %f107, %f300, %p75;
	sub.f32 	%f307, %f210, %f211;
$L__BB1_47:
	setp.lt.s32 	%p76, %r240, %r105;
	shl.b32 	%r170, %r80, 2;
	mov.u32 	%r171, smem_uc;
	add.s32 	%r82, %r171, %r170;
	@%p76 bra 	$L__BB1_50;
	ld.shared.f32 	%f112, [%r82];
	abs.f32 	%f212, %f112;
	setp.nan.f32 	%p77, %f212, %f212;
	@%p77 bra 	$L__BB1_50;
	neg.f32 	%f213, %f112;
	sub.f32 	%f214, %f213, %f298;
	add.f32 	%f113, %f297, %f214;
	sub.f32 	%f215, %f113, %f297;
	sub.f32 	%f298, %f215, %f214;
	fma.rn.f32 	%f216, %f112, %f112, 0f00000000;
	neg.f32 	%f217, %f216;
	sub.f32 	%f218, %f217, %f296;
	add.f32 	%f115, %f295, %f218;
	sub.f32 	%f219, %f115, %f295;
	sub.f32 	%f296, %f219, %f218;
	add.s32 	%r236, %r236, -1;
	mov.f32 	%f295, %f115;
	mov.f32 	%f297, %f113;
$L__BB1_50:
	st.shared.f32 	[%r82], %f307;
	abs.f32 	%f220, %f307;
	setp.nan.f32 	%p78, %f220, %f220;
	@%p78 bra 	$L__BB1_52;
	sub.f32 	%f221, %f307, %f298;
	add.f32 	%f121, %f297, %f221;
	sub.f32 	%f222, %f121, %f297;
	sub.f32 	%f298, %f222, %f221;
	fma.rn.f32 	%f223, %f307, %f307, 0f00000000;
	sub.f32 	%f224, %f223, %f296;
	add.f32 	%f123, %f295, %f224;
	sub.f32 	%f225, %f123, %f295;
	sub.f32 	%f296, %f225, %f224;
	add.s32 	%r236, %r236, 1;
	mov.f32 	%f295, %f123;
	mov.f32 	%f297, %f121;
$L__BB1_52:
	setp.lt.s32 	%p79, %r236, 1;
	mov.f32 	%f316, 0f7FFFFFFF;
	@%p79 bra 	$L__BB1_56;
	cvt.rn.f32.u32 	%f227, %r236;
	rcp.rn.f32 	%f228, %f227;
	mul.f32 	%f129, %f297, %f228;
	neg.f32 	%f229, %f129;
	mul.f32 	%f230, %f295, %f228;
	fma.rn.f32 	%f231, %f229, %f129, %f230;
	setp.lt.f32 	%p81, %f231, 0f00000000;
	selp.f32 	%f232, 0f00000000, %f231, %p81;
	sqrt.rn.f32 	%f130, %f232;
	@%p66 bra 	$L__BB1_55;
	setp.num.f32 	%p82, %f108, %f108;
	sub.f32 	%f233, %f106, %f129;
	mul.f32 	%f234, %f137, %f130;
	sub.f32 	%f235, %f233, %f234;
	selp.f32 	%f316, %f235, 0f7FFFFFFF, %p82;
	bra.uni 	$L__BB1_56;
$L__BB1_55:
	setp.num.f32 	%p83, %f205, %f205;
	add.f32 	%f236, %f107, %f129;
	fma.rn.f32 	%f237, %f137, %f130, %f236;
	selp.f32 	%f316, %f237, 0f7FFFFFFF, %p83;
$L__BB1_56:
	rem.s32 	%r172, %r238, %r105;
	abs.f32 	%f238, %f316;
	setp.num.f32 	%p84, %f238, %f238;
	selp.f32 	%f134, %f316, %f99, %p84;
	shl.b32 	%r173, %r172, 2;
	add.s32 	%r174, %r21, %r173;
	st.shared.f32 	[%r174], %f134;
	add.s32 	%r87, %r238, 1;
	setp.lt.s32 	%p85, %r248, 1;
	@%p85 bra 	$L__BB1_60;
	sub.s32 	%r88, %r87, %r105;
	mov.u32 	%r245, %r248;
$L__BB1_58:
	shl.b32 	%r175, %r247, 2;
	add.s32 	%r176, %r22, %r175;
	ld.shared.u32 	%r177, [%r176];
	setp.ge.s32 	%p86, %r177, %r88;
	mov.u32 	%r248, %r245;
	@%p86 bra 	$L__BB1_60;
	add.s32 	%r179, %r247, 1;
	setp.eq.s32 	%p87, %r179, %r105;
	selp.b32 	%r247, 0, %r179, %p87;
	add.s32 	%r92, %r245, -1;
	setp.gt.s32 	%p88, %r245, 1;
	mov.b32 	%r248, 0;
	mov.u32 	%r245, %r92;
	@%p88 bra 	$L__BB1_58;
$L__BB1_60:
	@%p66 bra 	$L__BB1_64;
	setp.lt.s32 	%p90, %r248, 1;
	mov.u32 	%r251, %r248;
	@%p90 bra 	$L__BB1_67;
$L__BB1_62:
	add.s32 	%r180, %r248, %r247;
	setp.gt.s32 	%p91, %r180, %r105;
	selp.b32 	%r181, %r73, -1, %p91;
	add.s32 	%r182, %r181, %r180;
	shl.b32 	%r183, %r182, 2;
	add.s32 	%r184, %r22, %r183;
	ld.shared.u32 	%r185, [%r184];
	rem.s32 	%r186, %r185, %r105;
	shl.b32 	%r187, %r186, 2;
	add.s32 	%r188, %r21, %r187;
	ld.shared.f32 	%f239, [%r188];
	abs.f32 	%f241, %f239;
	setp.num.f32 	%p92, %f241, %f241;
	setp.gtu.f32 	%p93, %f239, %f134;
	and.pred  	%p94, %p92, %p93;
	mov.u32 	%r251, %r248;
	@%p94 bra 	$L__BB1_67;
	add.s32 	%r96, %r248, -1;
	setp.gt.s32 	%p95, %r248, 1;
	mov.b32 	%r251, 0;
	mov.u32 	%r248, %r96;
	@%p95 bra 	$L__BB1_62;
	bra.uni 	$L__BB1_67;
$L__BB1_64:
	setp.lt.s32 	%p96, %r248, 1;
	mov.u32 	%r251, %r248;
	@%p96 bra 	$L__BB1_67;
$L__BB1_65:
	add.s32 	%r190, %r248, %r247;
	setp.gt.s32 	%p97, %r190, %r105;
	selp.b32 	%r191, %r73, -1, %p97;
	add.s32 	%r192, %r191, %r190;
	shl.b32 	%r193, %r192, 2;
	add.s32 	%r194, %r22, %r193;
	ld.shared.u32 	%r195, [%r194];
	rem.s32 	%r196, %r195, %r105;
	shl.b32 	%r197, %r196, 2;
	add.s32 	%r198, %r21, %r197;
	ld.shared.f32 	%f242, [%r198];
	abs.f32 	%f244, %f242;
	setp.num.f32 	%p98, %f244, %f244;
	setp.ltu.f32 	%p99, %f242, %f134;
	and.pred  	%p100, %p98, %p99;
	mov.u32 	%r251, %r248;
	@%p100 bra 	$L__BB1_67;
	add.s32 	%r98, %r248, -1;
	setp.gt.s32 	%p101, %r248, 1;
	mov.b32 	%r251, 0;
	mov.u32 	%r248, %r98;
	@%p101 bra 	$L__BB1_65;
$L__BB1_67:
	add.s32 	%r200, %r251, %r247;
	setp.lt.s32 	%p102, %r200, %r105;
	selp.b32 	%r201, 0, %r105, %p102;
	sub.s32 	%r202, %r200, %r201;
	shl.b32 	%r203, %r202, 2;
	add.s32 	%r204, %r22, %r203;
	st.shared.u32 	[%r204], %r238;
	setp.lt.s32 	%p103, %r238, %r5;
	@%p103 bra 	$L__BB1_71;
	setp.lt.s32 	%p104, %r251, 0;
	mov.f32 	%f317, 0f7FFFFFFF;
	@%p104 bra 	$L__BB1_70;
	shl.b32 	%r205, %r247, 2;
	add.s32 	%r206, %r22, %r205;
	ld.shared.u32 	%r207, [%r206];
	rem.s32 	%r208, %r207, %r105;
	shl.b32 	%r209, %r208, 2;
	add.s32 	%r210, %r21, %r209;
	ld.shared.f32 	%f317, [%r210];
$L__BB1_70:
	mul.wide.s32 	%rd32, %r81, 4;
	add.s64 	%rd33, %rd1, %rd32;
	st.global.f32 	[%rd33], %f317;
$L__BB1_71:
	setp.lt.s32 	%p105, %r87, %r104;
	add.s32 	%r240, %r240, 1;
	add.s32 	%r237, %r80, 1;
	add.s32 	%r248, %r251, 1;
	mov.u32 	%r238, %r87;
	mov.f32 	%f300, %f107;
	mov.f32 	%f299, %f106;
	@%p105 bra 	$L__BB1_45;
$L__BB1_72:
	ret;

}


// ===== COMPILED SASS (sm_100) =====

	.target	sm_100

	.elftype	@"ET_EXEC"


//--------------------- .note.nv.tkinfo           --------------------------
	.section	.note.nv.tkinfo,"",@"SHT_NOTE"
	.sectionflags	@"SHF_NOTE_NV_TKINFO"
	.tkinfo
        /*0018*/ 	.word	0x00000002
        /*0030*/ 	.string	""
        /*0030*/ 	.string	"ptxas"
        /*0030*/ 	.string	"Cuda compilation tools, release 13.0, V13.0.88"
        /*0030*/ 	.string	"Build cuda_13.0.r13.0/compiler.36424714_0"
        /*0030*/ 	.string	"-arch sm_100 -m 64 "



//--------------------- .note.nv.cuinfo           --------------------------
	.section	.note.nv.cuinfo,"",@"SHT_NOTE"
	.sectionflags	@"SHF_NOTE_NV_CUINFO"
        /*0018*/ 	.short	0x0002
        /*001a*/ 	.short	0x0064
        /*001c*/ 	.short	0x0082
	.zero		2


//--------------------- .nv.info                  --------------------------
	.section	.nv.info,"",@"SHT_CUDA_INFO"
	.align	4


	//----- nvinfo : EIATTR_REGCOUNT
	.align		4
        /*0000*/ 	.byte	0x04, 0x2f
        /*0002*/ 	.short	(.L_1 - .L_0)
	.align		4
.L_0:
        /*0004*/ 	.word	index@(devstop_batch_grouped_f32)
        /*0008*/ 	.word	0x0000001f


	//----- nvinfo : EIATTR_FRAME_SIZE
	.align		4
.L_1:
        /*000c*/ 	.byte	0x04, 0x11
        /*000e*/ 	.short	(.L_3 - .L_2)
	.align		4
.L_2:
        /*0010*/ 	.word	index@($__internal_3_$__cuda_sm20_sqrt_rn_f32_slowpath)
        /*0014*/ 	.word	0x00000000


	//----- nvinfo : EIATTR_FRAME_SIZE
	.align		4
.L_3:
        /*0018*/ 	.byte	0x04, 0x11
        /*001a*/ 	.short	(.L_5 - .L_4)
	.align		4
.L_4:
        /*001c*/ 	.word	index@($__internal_2_$__cuda_sm20_rcp_rn_f32_slowpath)
        /*0020*/ 	.word	0x00000000


	//----- nvinfo : EIATTR_FRAME_SIZE
	.align		4
.L_5:
        /*0024*/ 	.byte	0x04, 0x11
        /*0026*/ 	.short	(.L_7 - .L_6)
	.align		4
.L_6:
        /*0028*/ 	.word	index@(devstop_batch_grouped_f32)
        /*002c*/ 	.word	0x00000000


	//----- nvinfo : EIATTR_REGCOUNT
	.align		4
.L_7:
        /*0030*/ 	.byte	0x04, 0x2f
        /*0032*/ 	.short	(.L_9 - .L_8)
	.align		4
.L_8:
        /*0034*/ 	.word	index@(devstop_many_series_one_param_f32)
        /*0038*/ 	.word	0x00000020


	//----- nvinfo : EIATTR_FRAME_SIZE
	.align		4
.L_9:
        /*003c*/ 	.byte	0x04, 0x11
        /*003e*/ 	.short	(.L_11 - .L_10)
	.align		4
.L_10:
        /*0040*/ 	.word	index@($__internal_1_$__cuda_sm20_sqrt_rn_f32_slowpath)
        /*0044*/ 	.word	0x00000000


	//----- nvinfo : EIATTR_FRAME_SIZE
	.align		4
.L_11:
        /*0048*/ 	.byte	0x04, 0x11
        /*004a*/ 	.short	(.L_13 - .L_12)
	.align		4
.L_12:
        /*004c*/ 	.word	index@($__internal_0_$__cuda_sm20_rcp_rn_f32_slowpath)
        /*0050*/ 	.word	0x00000000


	//----- nvinfo : EIATTR_FRAME_SIZE
	.align		4
.L_13:
        /*0054*/ 	.byte	0x04, 0x11
        /*0056*/ 	.short	(.L_15 - .L_14)
	.align		4
.L_14:
        /*0058*/ 	.word	index@(devstop_many_series_one_param_f32)
        /*005c*/ 	.word	0x00000000


	//----- nvinfo : EIATTR_MIN_STACK_SIZE
	.align		4
.L_15:
        /*0060*/ 	.byte	0x04, 0x12
        /*0062*/ 	.short	(.L_17 - .L_16)
	.align		4
.L_16:
        /*0064*/ 	.word	index@(devstop_many_series_one_param_f32)
        /*0068*/ 	.word	0x00000000


	//----- nvinfo : EIATTR_MIN_STACK_SIZE
	.align		4
.L_17:
        /*006c*/ 	.byte	0x04, 0x12
        /*006e*/ 	.short	(.L_19 - .L_18)
	.align		4
.L_18:
        /*0070*/ 	.word	index@(devstop_batch_grouped_f32)
        /*0074*/ 	.word	0x00000000
.L_19:


//--------------------- .nv.compat                --------------------------
	.section	.nv.compat,"",@"SHT_CUDA_COMPAT_INFO"
	.align	4
        /*0000*/ 	.byte	0x02, 0x09, 0x00, 0x00, 0x02, 0x02, 0x01, 0x00, 0x02, 0x05, 0x05, 0x00, 0x03, 0x07, 0x01, 0x01
        /*0010*/ 	.byte	0x02, 0x03, 0x00, 0x00, 0x02, 0x06, 0x01, 0x00, 0x04, 0x0b, 0x08, 0x00, 0x01, 0x00, 0x00, 0x00
        /*0020*/ 	.byte	0x00, 0x00, 0x00, 0x00


//--------------------- .nv.info.devstop_many_series_one_param_f32 --------------------------
	.section	.nv.info.devstop_many_series_one_param_f32,"",@"SHT_CUDA_INFO"
	.sectionflags	@""
	.align	4


	//----- nvinfo : EIATTR_CUDA_API_VERSION
	.align		4
        /*0000*/ 	.byte	0x04, 0x37
        /*0002*/ 	.short	(.L_21 - .L_20)
.L_20:
        /*0004*/ 	.word	0x00000082


	//----- nvinfo : EIATTR_KPARAM_INFO
	.align		4
.L_21:
        /*0008*/ 	.byte	0x04, 0x17
        /*000a*/ 	.short	(.L_23 - .L_22)
.L_22:
        /*000c*/ 	.word	0x00000000
        /*0010*/ 	.short	0x0008
        /*0012*/ 	.short	0x0030
        /*0014*/ 	.byte	0x00, 0xf5, 0x21, 0x00


	//----- nvinfo : EIATTR_KPARAM_INFO
	.align		4
.L_23:
        /*0018*/ 	.byte	0x04, 0x17
        /*001a*/ 	.short	(.L_25 - .L_24)
.L_24:
        /*001c*/ 	.word	0x00000000
        /*0020*/ 	.short	0x0007
        /*0022*/ 	.short	0x0028
        /*0024*/ 	.byte	0x00, 0xf0, 0x11, 0x00


	//----- nvinfo : EIATTR_KPARAM_INFO
	.align		4
.L_25:
        /*0028*/ 	.byte	0x04, 0x17
        /*002a*/ 	.short	(.L_27 - .L_26)
.L_26:
        /*002c*/ 	.word	0x00000000
        /*0030*/ 	.short	0x0006
        /*0032*/ 	.short	0x0024
        /*0034*/ 	.byte	0x00, 0xf0, 0x11, 0x00


	//----- nvinfo : EIATTR_KPARAM_INFO
	.align		4
.L_27:
        /*0038*/ 	.byte	0x04, 0x17
        /*003a*/ 	.short	(.L_29 - .L_28)
.L_28:
        /*003c*/ 	.word	0x00000000
        /*0040*/ 	.short	0x0005
        /*0042*/ 	.short	0x0020
        /*0044*/ 	.byte	0x00, 0xf0, 0x11, 0x00


	//----- nvinfo : EIATTR_KPARAM_INFO
	.align		4
.L_29:
        /*0048*/ 	.byte	0x04, 0x17
        /*004a*/ 	.short	(.L_31 - .L_30)
.L_30:
        /*004c*/ 	.word	0x00000000
        /*0050*/ 	.short	0x0004
        /*0052*/ 	.short	0x001c
        /*0054*/ 	.byte	0x00, 0xf0, 0x11, 0x00


	//----- nvinfo : EIATTR_KPARAM_INFO
	.align		4
.L_31:
        /*0058*/ 	.byte	0x04, 0x17
        /*005a*/ 	.short	(.L_33 - .L_32)
.L_32:
        /*005c*/ 	.word	0x00000000
        /*0060*/ 	.short	0x0003
        /*0062*/ 	.short	0x0018
        /*0064*/ 	.byte	0x00, 0xf0, 0x11, 0x00


	//----- nvinfo : EIATTR_KPARAM_INFO
	.align		4
.L_33:
        /*0068*/ 	.byte	0x04, 0x17
        /*006a*/ 	.short	(.L_35 - .L_34)
.L_34:
        /*006c*/ 	.word	0x00000000
        /*0070*/ 	.short	0x0002
        /*0072*/ 	.short	0x0010
        /*0074*/ 	.byte	0x00, 0xf5, 0x21, 0x00


	//----- nvinfo : EIATTR_KPARAM_INFO
	.align		4
.L_35:
        /*0078*/ 	.byte	0x04, 0x17
        /*007a*/ 	.short	(.L_37 - .L_36)
.L_36:
        /*007c*/ 	.word	0x00000000
        /*0080*/ 	.short	0x0001
        /*0082*/ 	.short	0x0008
        /*0084*/ 	.byte	0x00, 0xf5, 0x21, 0x00


	//----- nvinfo : EIATTR_KPARAM_INFO
	.align		4
.L_37:
        /*0088*/ 	.byte	0x04, 0x17
        /*008a*/ 	.short	(.L_39 - .L_38)
.L_38:
        /*008c*/ 	.word	0x00000000
        /*0090*/ 	.short	0x0000
        /*0092*/ 	.short	0x0000
        /*0094*/ 	.byte	0x00, 0xf5, 0x21, 0x00


	//----- nvinfo : EIATTR_SPARSE_MMA_MASK
	.align		4
.L_39:
        /*0098*/ 	.byte	0x03, 0x50
        /*009a*/ 	.short	0x0000


	//----- nvinfo : EIATTR_MAXREG_COUNT
	.align		4
        /*009c*/ 	.byte	0x03, 0x1b
        /*009e*/ 	.short	0x00ff


	//----- nvinfo : EIATTR_NUM_BARRIERS
	.align		4
        /*00a0*/ 	.byte	0x02, 0x4c
        /*00a2*/ 	.byte	0x01
	.zero		1


	//----- nvinfo : EIATTR_MERCURY_ISA_VERSION
	.align		4
        /*00a4*/ 	.byte	0x03, 0x5f
        /*00a6*/ 	.short	0x0101


	//----- nvinfo : EIATTR_VRC_CTA_INIT_COUNT
	.align		4
        /*00a8*/ 	.byte	0x02, 0x4a
	.zero		1
	.zero		1


	//----- nvinfo : EIATTR_EXIT_INSTR_OFFSETS
	.align		4
        /*00ac*/ 	.byte	0x04, 0x1c
        /*00ae*/ 	.short	(.L_41 - .L_40)


	//   ....[0]....
.L_40:
        /*00b0*/ 	.word	0x00000070


	//   ....[1]....
        /*00b4*/ 	.word	0x000002a0


	//   ....[2]....
        /*00b8*/ 	.word	0x00002f50


	//----- nvinfo : EIATTR_CRS_STACK_SIZE
	.align		4
.L_41:
        /*00bc*/ 	.byte	0x04, 0x1e
        /*00be*/ 	.short	(.L_43 - .L_42)
.L_42:
        /*00c0*/ 	.word	0x00000000


	//----- nvinfo : EIATTR_CBANK_PARAM_SIZE
	.align		4
.L_43:
        /*00c4*/ 	.byte	0x03, 0x19
        /*00c6*/ 	.short	0x0038


	//----- nvinfo : EIATTR_PARAM_CBANK
	.align		4
        /*00c8*/ 	.byte	0x04, 0x0a
        /*00ca*/ 	.short	(.L_45 - .L_44)
	.align		4
.L_44:
        /*00cc*/ 	.word	index@(.nv.constant0.devstop_many_series_one_param_f32)
        /*00d0*/ 	.short	0x0380
        /*00d2*/ 	.short	0x0038


	//----- nvinfo : EIATTR_SW_WAR
	.align		4
.L_45:
        /*00d4*/ 	.byte	0x04, 0x36
        /*00d6*/ 	.short	(.L_47 - .L_46)
.L_46:
        /*00d8*/ 	.word	0x00000008
.L_47:


//--------------------- .nv.info.devstop_batch_grouped_f32 --------------------------
	.section	.nv.info.devstop_batch_grouped_f32,"",@"SHT_CUDA_INFO"
	.sectionflags	@""
	.align	4


	//----- nvinfo : EIATTR_CUDA_API_VERSION
	.align		4
        /*0000*/ 	.byte	0x04, 0x37
        /*0002*/ 	.short	(.L_49 - .L_48)
.L_48:
        /*0004*/ 	.word	0x00000082


	//----- nvinfo : EIATTR_KPARAM_INFO
	.align		4
.L_49:
        /*0008*/ 	.byte	0x04, 0x17
        /*000a*/ 	.short	(.L_51 - .L_50)
.L_50:
        /*000c*/ 	.word	0x00000000
        /*0010*/ 	.short	0x000c
        /*0012*/ 	.short	0x0050
        /*0014*/ 	.byte	0x00, 0xf5, 0x21, 0x00


	//----- nvinfo : EIATTR_KPARAM_INFO
	.align		4
.L_51:
        /*0018*/ 	.byte	0x04, 0x17
        /*001a*/ 	.short	(.L_53 - .L_52)
.L_52:
        /*001c*/ 	.word	0x00000000
        /*0020*/ 	.short	0x000b
        /*0022*/ 	.short	0x0048
        /*0024*/ 	.byte	0x00, 0xf0, 0x11, 0x00


	//----- nvinfo : EIATTR_KPARAM_INFO
	.align		4
.L_53:
        /*0028*/ 	.byte	0x04, 0x17
        /*002a*/ 	.short	(.L_55 - .L_54)
.L_54:
        /*002c*/ 	.word	0x00000000
        /*0030*/ 	.short	0x000a
        /*0032*/ 	.short	0x0044
        /*0034*/ 	.byte	0x00, 0xf0, 0x11, 0x00


	//----- nvinfo : EIATTR_KPARAM_INFO
	.align		4
.L_55:
        /*0038*/ 	.byte	0x04, 0x17
        /*003a*/ 	.short	(.L_57 - .L_56)
.L_56:
        /*003c*/ 	.word	0x00000000
        /*0040*/ 	.short	0x0009
        /*0042*/ 	.short	0x0040
        /*0044*/ 	.byte	0x00, 0xf0, 0x11, 0x00


	//----- nvinfo : EIATTR_KPARAM_INFO
	.align		4
.L_57:
        /*0048*/ 	.byte	0x04, 0x17
        /*004a*/ 	.short	(.L_59 - .L_58)
.L_58:
        /*004c*/ 	.word	0x00000000
        /*0050*/ 	.short	0x0008
        /*0052*/ 	.short	0x0038
        /*0054*/ 	.byte	0x00, 0xf5, 0x21, 0x00


	//----- nvinfo : EIATTR_KPARAM_INFO
	.align		4
.L_59:
        /*0058*/ 	.byte	0x04, 0x17
        /*005a*/ 	.short	(.L_61 - .L_60)
.L_60:
        /*005c*/ 	.word	0x00000000
        /*0060*/ 	.short	0x0007
        /*0062*/ 	.short	0x0030
        /*0064*/ 	.byte	0x00, 0xf0, 0x11, 0x00


	//----- nvinfo : EIATTR_KPARAM_INFO
	.align		4
.L_61:
        /*0068*/ 	.byte	0x04, 0x17
        /*006a*/ 	.short	(.L_63 - .L_62)
.L_62:
        /*006c*/ 	.word	0x00000000
        /*0070*/ 	.short	0x0006
        /*0072*/ 	.short	0x002c
        /*0074*/ 	.byte	0x00, 0xf0, 0x11, 0x00


	//----- nvinfo : EIATTR_KPARAM_INFO
	.align		4
.L_63:
        /*0078*/ 	.byte	0x04, 0x17
        /*007a*/ 	.short	(.L_65 - .L_64)
.L_64:
        /*007c*/ 	.word	0x00000000
        /*0080*/ 	.short	0x0005
        /*0082*/ 	.short	0x0028
        /*0084*/ 	.byte	0x00, 0xf0, 0x11, 0x00


	//----- nvinfo : EIATTR_KPARAM_INFO
	.align		4
.L_65:
        /*0088*/ 	.byte	0x04, 0x17
        /*008a*/ 	.short	(.L_67 - .L_66)
.L_66:
        /*008c*/ 	.word	0x00000000
        /*0090*/ 	.short	0x0004
        /*0092*/ 	.short	0x0020
        /*0094*/ 	.byte	0x00, 0xf5, 0x21, 0x00


	//----- nvinfo : EIATTR_KPARAM_INFO
	.align		4
.L_67:
        /*0098*/ 	.byte	0x04, 0x17
        /*009a*/ 	.short	(.L_69 - .L_68)
.L_68:
        /*009c*/ 	.word	0x00000000
        /*00a0*/ 	.short	0x0003
        /*00a2*/ 	.short	0x0018
        /*00a4*/ 	.byte	0x00, 0xf5, 0x21, 0x00


	//----- nvinfo : EIATTR_KPARAM_INFO
	.align		4
.L_69:
        /*00a8*/ 	.byte	0x04, 0x17
        /*00aa*/ 	.short	(.L_71 - .L_70)
.L_70:
        /*00ac*/ 	.word	0x00000000
        /*00b0*/ 	.short	0x0002
        /*00b2*/ 	.short	0x0010
        /*00b4*/ 	.byte	0x00, 0xf5, 0x21, 0x00


	//----- nvinfo : EIATTR_KPARAM_INFO
	.align		4
.L_71:
        /*00b8*/ 	.byte	0x04, 0x17
        /*00ba*/ 	.short	(.L_73 - .L_72)
.L_72:
        /*00bc*/ 	.word	0x00000000
        /*00c0*/ 	.short	0x0001
        /*00c2*/ 	.short	0x0008
        /*00c4*/ 	.byte	0x00, 0xf5, 0x21, 0x00


	//----- nvinfo : EIATTR_KPARAM_INFO
	.align		4
.L_73:
        /*00c8*/ 	.byte	0x04, 0x17
        /*00ca*/ 	.short	(.L_75 - .L_74)
.L_74:
        /*00cc*/ 	.word	0x00000000
        /*00d0*/ 	.short	0x0000
        /*00d2*/ 	.short	0x0000
        /*00d4*/ 	.byte	0x00, 0xf5, 0x21, 0x00


	//----- nvinfo : EIATTR_SPARSE_MMA_MASK
	.align		4
.L_75:
        /*00d8*/ 	.byte	0x03, 0x50
        /*00da*/ 	.short	0x0000


	//----- nvinfo : EIATTR_MAXREG_COUNT
	.align		4
        /*00dc*/ 	.byte	0x03, 0x1b
        /*00de*/ 	.short	0x00ff


	//----- nvinfo : EIATTR_NUM_BARRIERS
	.align		4
        /*00e0*/ 	.byte	0x02, 0x4c
        /*00e2*/ 	.byte	0x01
	.zero		1


	//----- nvinfo : EIATTR_MERCURY_ISA_VERSION
	.align		4
        /*00e4*/ 	.byte	0x03, 0x5f
        /*00e6*/ 	.short	0x0101


	//----- nvinfo : EIATTR_VRC_CTA_INIT_COUNT
	.align		4
        /*00e8*/ 	.byte	0x02, 0x4a
	.zero		1
	.zero		1


	//----- nvinfo : EIATTR_EXIT_INSTR_OFFSETS
	.align		4
        /*00ec*/ 	.byte	0x04, 0x1c
        /*00ee*/ 	.short	(.L_77 - .L_76)


	//   ....[0]....
.L_76:
        /*00f0*/ 	.word	0x00000060


	//   ....[1]....
        /*00f4*/ 	.word	0x000001f0


	//   ....[2]....
        /*00f8*/ 	.word	0x00000690


	//   ....[3]....
        /*00fc*/ 	.word	0x00001f70


	//----- nvinfo : EIATTR_CRS_STACK_SIZE
	.align		4
.L_77:
        /*0100*/ 	.byte	0x04, 0x1e
        /*0102*/ 	.short	(.L_79 - .L_78)
.L_78:
        /*0104*/ 	.word	0x00000000


	//----- nvinfo : EIATTR_CBANK_PARAM_SIZE
	.align		4
.L_79:
        /*0108*/ 	.byte	0x03, 0x19
        /*010a*/ 	.short	0x0058


	//----- nvinfo : EIATTR_PARAM_CBANK
	.align		4
        /*010c*/ 	.byte	0x04, 0x0a
        /*010e*/ 	.short	(.L_81 - .L_80)
	.align		4
.L_80:
        /*0110*/ 	.word	index@(.nv.constant0.devstop_batch_grouped_f32)
        /*0114*/ 	.short	0x0380
        /*0116*/ 	.short	0x0058


	//----- nvinfo : EIATTR_SW_WAR
	.align		4
.L_81:
        /*0118*/ 	.byte	0x04, 0x36
        /*011a*/ 	.short	(.L_83 - .L_82)
.L_82:
        /*011c*/ 	.word	0x00000008
.L_83:


//--------------------- .nv.callgraph             --------------------------
	.section	.nv.callgraph,"",@"SHT_CUDA_CALLGRAPH"
	.align	4
	.sectionentsize	8
	.align		4
        /*0000*/ 	.word	0x00000000
	.align		4
        /*0004*/ 	.word	0xffffffff
	.align		4
        /*0008*/ 	.word	0x00000000
	.align		4
        /*000c*/ 	.word	0xfffffffe
	.align		4
        /*0010*/ 	.word	0x00000000
	.align		4
        /*0014*/ 	.word	0xfffffffd
	.align		4
        /*0018*/ 	.word	0x00000000
	.align		4
        /*001c*/ 	.word	0xfffffffc


//--------------------- .text.devstop_many_series_one_param_f32 --------------------------
	.section	.text.devstop_many_series_one_param_f32,"ax",@progbits
	.align	128
        .global         devstop_many_series_one_param_f32
        .type           devstop_many_series_one_param_f32,@function
        .size           devstop_many_series_one_param_f32,(.L_x_66 - devstop_many_series_one_param_f32)
        .other          devstop_many_series_one_param_f32,@"STO_CUDA_ENTRY STV_DEFAULT"
devstop_many_series_one_param_f32:
.text.devstop_many_series_one_param_f32:
[----:B------:R-:W-:Y:S08]  /*0000*/  LDC R1, c[0x0][0x37c] ;  /* 0x0000df00ff017b82 */ /* 0x000ff00000000800 */
[----:B------:R-:W0:Y:S01]  /*0010*/  S2UR UR21, SR_CTAID.X ;  /* 0x00000000001579c3 */ /* 0x000e220000002500 */
[----:B------:R-:W1:Y:S01]  /*0020*/  LDCU UR20, c[0x0][0x3a0] ;  /* 0x00007400ff1477ac */ /* 0x000e620008000800 */
[----:B------:R-:W0:Y:S01]  /*0030*/  LDCU UR5, c[0x0][0x398] ;  /* 0x00007300ff0577ac */ /* 0x000e220008000800 */
[----:B-1----:R-:W-:-:S04]  /*0040*/  UISETP.GE.AND UP0, UPT, UR20, 0x1, UPT ;  /* 0x000000011400788c */ /* 0x002fc8000bf06270 */
[----:B0-----:R-:W-:-:S06]  /*0050*/  UISETP.GE.OR UP0, UPT, UR21, UR5, !UP0 ;  /* 0x000000051500728c */ /* 0x001fcc000c706670 */
[----:B------:R-:W-:-:S13]  /*0060*/  PLOP3.LUT P0, PT, PT, PT, UP0, 0x80, 0x8 ;  /* 0x000000000008781c */ /* 0x000fda0003f0f008 */
[----:B------:R-:W-:Y:S05]  /*0070*/  @P0 EXIT ;  /* 0x000000000000094d */ /* 0x000fea0003800000 */
[----:B------:R-:W0:Y:S01]  /*0080*/  LDCU.64 UR6, c[0x0][0x390] ;  /* 0x00007200ff0677ac */ /* 0x000e220008000a00 */
[----:B------:R-:W1:Y:S01]  /*0090*/  LDCU.64 UR12, c[0x0][0x358] ;  /* 0x00006b00ff0c77ac */ /* 0x000e620008000a00 */
[----:B------:R-:W2:Y:S01]  /*00a0*/  S2R R6, SR_TID.X ;  /* 0x0000000000067919 */ /* 0x000ea20000002100 */
[----:B------:R-:W3:Y:S01]  /*00b0*/  LDCU UR14, c[0x0][0x39c] ;  /* 0x00007380ff0e77ac */ /* 0x000ee20008000800 */
[----:B0-----:R-:W-:-:S06]  /*00c0*/  UIMAD.WIDE.U32 UR6, UR21, 0x4, UR6 ;  /* 0x00000004150678a5 */ /* 0x001fcc000f8e0006 */
[----:B------:R-:W-:Y:S02]  /*00d0*/  IMAD.U32 R2, RZ, RZ, UR6 ;  /* 0x00000006ff027e24 */ /* 0x000fe4000f8e00ff */
[----:B------:R-:W-:-:S05]  /*00e0*/  IMAD.U32 R3, RZ, RZ, UR7 ;  /* 0x00000007ff037e24 */ /* 0x000fca000f8e00ff */
[----:B-1----:R-:W4:Y:S01]  /*00f0*/  LDG.E.CONSTANT R2, desc[UR12][R2.64] ;  /* 0x0000000c02027981 */ /* 0x002f22000c1e9900 */
[----:B------:R-:W-:Y:S01]  /*0100*/  UIADD3 UR4, UPT, UPT, UR20, -0x1, URZ ;  /* 0xffffffff14047890 */ /* 0x000fe2000fffe0ff */
[----:B------:R-:W-:Y:S05]  /*0110*/  BSSY.RECONVERGENT B0, `(.L_x_0) ;  /* 0x0000014000007945 */ /* 0x000fea0003800200 */
[----:B------:R-:W-:Y:S01]  /*0120*/  IMAD.U32 R16, RZ, RZ, UR4 ;  /* 0x00000004ff107e24 */ /* 0x000fe2000f8e00ff */
[----:B----4-:R-:W-:-:S13]  /*0130*/  R2UR UR7, R2 ;  /* 0x00000000020772ca */ /* 0x010fda00000e0000 */
[----:B------:R-:W-:-:S04]  /*0140*/  UIADD3 UR6, UPT, UPT, UR7, UR20, URZ ;  /* 0x0000001407067290 */ /* 0x000fc8000fffe0ff */
[----:B------:R-:W-:-:S04]  /*0150*/  UIADD3 UR22, UPT, UPT, UR6, UR4, URZ ;  /* 0x0000000406167290 */ /* 0x000fc8000fffe0ff */
[----:B---3--:R-:W-:-:S04]  /*0160*/  UISETP.LT.AND UP0, UPT, UR22, UR14, UPT ;  /* 0x0000000e1600728c */ /* 0x008fc8000bf01270 */
[----:B------:R-:W-:-:S06]  /*0170*/  USEL UR8, UR22, UR14, UP0 ;  /* 0x0000000e16087287 */ /* 0x000fcc0008000000 */
[----:B--2---:R-:W-:-:S13]  /*0180*/  ISETP.GE.AND P0, PT, R6, UR8, PT ;  /* 0x0000000806007c0c */ /* 0x004fda000bf06270 */
[----:B------:R-:W-:Y:S05]  /*0190*/  @P0 BRA `(.L_x_1) ;  /* 0x00000000002c0947 */ /* 0x000fea0003800000 */
[----:B------:R-:W0:Y:S01]  /*01a0*/  LDC R7, c[0x0][0x360] ;  /* 0x0000d800ff077b82 */ /* 0x000e220000000800 */
[----:B------:R-:W-:Y:S01]  /*01b0*/  MOV R0, R6 ;  /* 0x0000000600007202 */ /* 0x000fe20000000f00 */
[----:B------:R-:W-:-:S06]  /*01c0*/  IMAD.MOV.U32 R9, RZ, RZ, 0x7fffffff ;  /* 0x7fffffffff097424 */ /* 0x000fcc00078e00ff */
[----:B------:R-:W1:Y:S02]  /*01d0*/  LDC.64 R4, c[0x0][0x3b0] ;  /* 0x0000ec00ff047b82 */ /* 0x000e640000000a00 */
.L_x_2:
[----:B--2---:R-:W-:-:S04]  /*01e0*/  IMAD.U32 R3, RZ, RZ, UR5 ;  /* 0x00000005ff037e24 */ /* 0x004fc8000f8e00ff */
[----:B------:R-:W-:Y:S01]  /*01f0*/  IMAD R3, R0, R3, UR21 ;  /* 0x0000001500037e24 */ /* 0x000fe2000f8e0203 */
[----:B0-----:R-:W-:-:S03]  /*0200*/  IADD3 R0, PT, PT, R7, R0, RZ ;  /* 0x0000000007007210 */ /* 0x001fc60007ffe0ff */
[----:B-1----:R-:W-:Y:S01]  /*0210*/  IMAD.WIDE R2, R3, 0x4, R4 ;  /* 0x0000000403027825 */ /* 0x002fe200078e0204 */
[----:B------:R-:W-:-:S04]  /*0220*/  ISETP.GE.AND P0, PT, R0, UR8, PT ;  /* 0x0000000800007c0c */ /* 0x000fc8000bf06270 */
[----:B------:R2:W-:Y:S09]  /*0230*/  STG.E desc[UR12][R2.64], R9 ;  /* 0x0000000902007986 */ /* 0x0005f2000c10190c */
[----:B------:R-:W-:Y:S05]  /*0240*/  @!P0 BRA `(.L_x_2) ;  /* 0xfffffffc00e48947 */ /* 0x000fea000383ffff */
.L_x_1:
[----:B------:R-:W-:Y:S05]  /*0250*/  BSYNC.RECONVERGENT B0 ;  /* 0x0000000000007941 */ /* 0x000fea0003800200 */
.L_x_0:
[----:B------:R-:W-:Y:S01]  /*0260*/  BAR.SYNC.DEFER_BLOCKING 0x0 ;  /* 0x0000000000007b1d */ /* 0x000fe20000010000 */
[----:B------:R-:W-:-:S06]  /*0270*/  UISETP.GE.AND UP0, UPT, UR6, UR14, UPT ;  /* 0x0000000e0600728c */ /* 0x000fcc000bf06270 */
[----:B------:R-:W-:-:S04]  /*0280*/  PLOP3.LUT P0, PT, PT, PT, UP0, 0x80, 0x8 ;  /* 0x000000000008781c */ /* 0x000fc80003f0f008 */
[----:B------:R-:W-:-:S13]  /*0290*/  ISETP.NE.OR P0, PT, R6, RZ, P0 ;  /* 0x000000ff0600720c */ /* 0x000fda0000705670 */
[----:B------:R-:W-:Y:S05]  /*02a0*/  @P0 EXIT ;  /* 0x000000000000094d */ /* 0x000fea0003800000 */
[----:B------:R-:W-:Y:S02]  /*02b0*/  UISETP.GE.U32.AND UP0, UPT, UR20, 0x8, UPT ;  /* 0x000000081400788c */ /* 0x000fe4000bf06070 */
[----:B------:R-:W-:Y:S01]  /*02c0*/  ULOP3.LUT UR10, UR20, 0x7, URZ, 0xc0, !UPT ;  /* 0x00000007140a7892 */ /* 0x000fe2000f8ec0ff */
[----:B------:R-:W-:-:S06]  /*02d0*/  UMOV UR4, URZ ;  /* 0x000000ff00047c82 */ /* 0x000fcc0008000000 */
[----:B------:R-:W-:Y:S05]  /*02e0*/  BRA.U !UP0, `(.L_x_3) ;  /* 0x0000000108947547 */ /* 0x000fea000b800000 */
[----:B------:R-:W0:Y:S01]  /*02f0*/  S2UR UR9, SR_CgaCtaId ;  /* 0x00000000000979c3 */ /* 0x000e220000008800 */
[----:B------:R-:W-:Y:S01]  /*0300*/  UMOV UR8, 0x400 ;  /* 0x0000040000087882 */ /* 0x000fe20000000000 */
[----:B------:R-:W-:Y:S02]  /*0310*/  ULOP3.LUT UR4, UR20, 0x7ffffff8, URZ, 0xc0, !UPT ;  /* 0x7ffffff814047892 */ /* 0x000fe4000f8ec0ff */
[----:B0-----:R-:W-:Y:S02]  /*0320*/  ULEA UR8, UR9, UR8, 0x18 ;  /* 0x0000000809087291 */ /* 0x001fe4000f8ec0ff */
[----:B------:R-:W-:Y:S02]  /*0330*/  UIADD3 UR9, UPT, UPT, -UR4, URZ, URZ ;  /* 0x000000ff04097290 */ /* 0x000fe4000fffe1ff */
[----:B------:R-:W-:-:S12]  /*0340*/  UIADD3 UR8, UPT, UPT, UR8, 0x10, URZ ;  /* 0x0000001008087890 */ /* 0x000fd8000fffe0ff */
.L_x_4:
[----:B------:R-:W-:Y:S01]  /*0350*/  ULEA UR11, UR20, UR8, 0x2 ;  /* 0x00000008140b7291 */ /* 0x000fe2000f8e10ff */
[----:B0-----:R-:W-:Y:S01]  /*0360*/  IMAD.MOV.U32 R0, RZ, RZ, 0x7fffffff ;  /* 0x7fffffffff007424 */ /* 0x001fe200078e00ff */
[----:B------:R-:W-:Y:S02]  /*0370*/  ULEA UR15, UR20, UR8, 0x3 ;  /* 0x00000008140f7291 */ /* 0x000fe4000f8e18ff */
[----:B------:R-:W-:Y:S02]  /*0380*/  UIADD3 UR9, UPT, UPT, UR9, 0x8, URZ ;  /* 0x0000000809097890 */ /* 0x000fe4000fffe0ff */
[----:B------:R0:W-:Y:S02]  /*0390*/  STS [UR8+-0x10], R0 ;  /* 0xfffff000ff007988 */ /* 0x0001e40008000808 */
[----:B------:R-:W-:Y:S02]  /*03a0*/  UISETP.NE.AND UP0, UPT, UR9, URZ, UPT ;  /* 0x000000ff0900728c */ /* 0x000fe4000bf05270 */
[----:B------:R0:W-:Y:S04]  /*03b0*/  STS [UR11+-0x10], R0 ;  /* 0xfffff000ff007988 */ /* 0x0001e8000800080b */
[----:B------:R-:W-:Y:S04]  /*03c0*/  STS [UR15+-0x10], RZ ;  /* 0xfffff0ffff007988 */ /* 0x000fe8000800080f */
[----:B------:R0:W-:Y:S04]  /*03d0*/  STS [UR8+-0xc], R0 ;  /* 0xfffff400ff007988 */ /* 0x0001e80008000808 */
        /* <DEDUP_REMOVED lines=8> */
[----:B------:R0:W-:Y:S04]  /*0460*/  STS [UR8], R0 ;  /* 0x00000000ff007988 */ /* 0x0001e80008000808 */
[----:B------:R0:W-:Y:S04]  /*0470*/  STS [UR11], R0 ;  /* 0x00000000ff007988 */ /* 0x0001e8000800080b */
[----:B------:R-:W-:Y:S04]  /*0480*/  STS [UR15], RZ ;  /* 0x000000ffff007988 */ /* 0x000fe8000800080f */
[----:B------:R0:W-:Y:S04]  /*0490*/  STS [UR8+0x4], R0 ;  /* 0x00000400ff007988 */ /* 0x0001e80008000808 */
[----:B------:R0:W-:Y:S04]  /*04a0*/  STS [UR11+0x4], R0 ;  /* 0x00000400ff007988 */ /* 0x0001e8000800080b */
[----:B------:R-:W-:Y:S04]  /*04b0*/  STS [UR15+0x4], RZ ;  /* 0x000004ffff007988 */ /* 0x000fe8000800080f */
[----:B------:R0:W-:Y:S04]  /*04c0*/  STS [UR8+0x8], R0 ;  /* 0x00000800ff007988 */ /* 0x0001e80008000808 */
[----:B------:R0:W-:Y:S04]  /*04d0*/  STS [UR11+0x8], R0 ;  /* 0x00000800ff007988 */ /* 0x0001e8000800080b */
[----:B------:R-:W-:Y:S04]  /*04e0*/  STS [UR15+0x8], RZ ;  /* 0x000008ffff007988 */ /* 0x000fe8000800080f */
[----:B------:R0:W-:Y:S01]  /*04f0*/  STS [UR8+0xc], R0 ;  /* 0x00000c00ff007988 */ /* 0x0001e20008000808 */
[----:B------:R-:W-:-:S03]  /*0500*/  UIADD3 UR8, UPT, UPT, UR8, 0x20, URZ ;  /* 0x0000002008087890 */ /* 0x000fc6000fffe0ff */
[----:B------:R0:W-:Y:S04]  /*0510*/  STS [UR11+0xc], R0 ;  /* 0x00000c00ff007988 */ /* 0x0001e8000800080b */
[----:B------:R-:W-:Y:S01]  /*0520*/  STS [UR15+0xc], RZ ;  /* 0x00000cffff007988 */ /* 0x000fe2000800080f */
[----:B------:R-:W-:Y:S05]  /*0530*/  BRA.U UP0, `(.L_x_4) ;  /* 0xfffffffd00847547 */ /* 0x000fea000b83ffff */
.L_x_3:
[----:B------:R-:W1:Y:S01]  /*0540*/  S2UR UR9, SR_CgaCtaId ;  /* 0x00000000000979c3 */ /* 0x000e620000008800 */
[----:B------:R-:W-:Y:S01]  /*0550*/  UISETP.NE.AND UP0, UPT, UR10, URZ, UPT ;  /* 0x000000ff0a00728c */ /* 0x000fe2000bf05270 */
[----:B------:R-:W-:Y:S02]  /*0560*/  UMOV UR8, 0x400 ;  /* 0x0000040000087882 */ /* 0x000fe40000000000 */
[----:B-1----:R-:W-:-:S04]  /*0570*/  ULEA UR8, UR9, UR8, 0x18 ;  /* 0x0000000809087291 */ /* 0x002fc8000f8ec0ff */
[----:B------:R-:W-:-:S04]  /*0580*/  ULEA UR23, UR20, UR8, 0x2 ;  /* 0x0000000814177291 */ /* 0x000fc8000f8e10ff */
[----:B------:R-:W-:Y:S01]  /*0590*/  ULEA UR24, UR20, UR23, 0x2 ;  /* 0x0000001714187291 */ /* 0x000fe2000f8e10ff */
[----:B------:R-:W-:Y:S11]  /*05a0*/  BRA.U !UP0, `(.L_x_5) ;  /* 0x0000000108b47547 */ /* 0x000ff6000b800000 */
[----:B------:R-:W-:Y:S02]  /*05b0*/  UISETP.GE.U32.AND UP0, UPT, UR10, 0x4, UPT ;  /* 0x000000040a00788c */ /* 0x000fe4000bf06070 */
[----:B------:R-:W-:-:S04]  /*05c0*/  ULOP3.LUT UR9, UR20, 0x3, URZ, 0xc0, !UPT ;  /* 0x0000000314097892 */ /* 0x000fc8000f8ec0ff */
[----:B------:R-:W-:-:S03]  /*05d0*/  UISETP.NE.AND UP1, UPT, UR9, URZ, UPT ;  /* 0x000000ff0900728c */ /* 0x000fc6000bf25270 */
[----:B------:R-:W-:Y:S08]  /*05e0*/  BRA.U !UP0, `(.L_x_6) ;  /* 0x0000000108447547 */ /* 0x000ff0000b800000 */
[----:B------:R-:W-:Y:S01]  /*05f0*/  ULEA UR10, UR4, UR8, 0x2 ;  /* 0x00000008040a7291 */ /* 0x000fe2000f8e10ff */
[----:B0-----:R-:W-:Y:S01]  /*0600*/  IMAD.MOV.U32 R0, RZ, RZ, 0x7fffffff ;  /* 0x7fffffffff007424 */ /* 0x001fe200078e00ff */
[----:B------:R-:W-:Y:S02]  /*0610*/  ULEA UR11, UR4, UR23, 0x2 ;  /* 0x00000017040b7291 */ /* 0x000fe4000f8e10ff */
[----:B------:R-:W-:Y:S02]  /*0620*/  ULEA UR15, UR4, UR24, 0x2 ;  /* 0x00000018040f7291 */ /* 0x000fe4000f8e10ff */
[----:B------:R-:W-:-:S03]  /*0630*/  UIADD3 UR4, UPT, UPT, UR4, 0x4, URZ ;  /* 0x0000000404047890 */ /* 0x000fc6000fffe0ff */
        /* <DEDUP_REMOVED lines=9> */
[----:B------:R1:W-:Y:S04]  /*06d0*/  STS [UR10+0xc], R0 ;  /* 0x00000c00ff007988 */ /* 0x0003e8000800080a */
[----:B------:R1:W-:Y:S04]  /*06e0*/  STS [UR11+0xc], R0 ;  /* 0x00000c00ff007988 */ /* 0x0003e8000800080b */
[----:B------:R-:W-:Y:S01]  /*06f0*/  STS [UR15+0xc], RZ ;  /* 0x00000cffff007988 */ /* 0x000fe2000800080f */
.L_x_6:
[----:B------:R-:W-:Y:S05]  /*0700*/  BRA.U !UP1, `(.L_x_5) ;  /* 0x00000001095c7547 */ /* 0x000fea000b800000 */
[----:B------:R-:W-:Y:S02]  /*0710*/  UISETP.NE.AND UP0, UPT, UR9, 0x1, UPT ;  /* 0x000000010900788c */ /* 0x000fe4000bf05270 */
[----:B------:R-:W-:-:S04]  /*0720*/  ULOP3.LUT UR10, UR20, 0x1, URZ, 0xc0, !UPT ;  /* 0x00000001140a7892 */ /* 0x000fc8000f8ec0ff */
[----:B------:R-:W-:-:S03]  /*0730*/  UISETP.NE.U32.AND UP1, UPT, UR10, 0x1, UPT ;  /* 0x000000010a00788c */ /* 0x000fc6000bf25070 */
[----:B------:R-:W-:Y:S08]  /*0740*/  BRA.U !UP0, `(.L_x_7) ;  /* 0x00000001082c7547 */ /* 0x000ff0000b800000 */
[----:B------:R-:W-:Y:S01]  /*0750*/  ULEA UR9, UR4, UR8, 0x2 ;  /* 0x0000000804097291 */ /* 0x000fe2000f8e10ff */
[----:B01----:R-:W-:Y:S01]  /*0760*/  MOV R0, 0x7fffffff ;  /* 0x7fffffff00007802 */ /* 0x003fe20000000f00 */
        /* <DEDUP_REMOVED lines=8> */
[----:B------:R-:W-:Y:S01]  /*07f0*/  STS [UR11+0x4], RZ ;  /* 0x000004ffff007988 */ /* 0x000fe2000800080b */
.L_x_7:
[----:B------:R-:W-:Y:S05]  /*0800*/  BRA.U UP1, `(.L_x_5) ;  /* 0x00000001011c7547 */ /* 0x000fea000b800000 */
[----:B------:R-:W-:Y:S01]  /*0810*/  ULEA UR8, UR4, UR8, 0x2 ;  /* 0x0000000804087291 */ /* 0x000fe2000f8e10ff */
[----:B01-3--:R-:W-:Y:S01]  /*0820*/  IMAD.MOV.U32 R0, RZ, RZ, 0x7fffffff ;  /* 0x7fffffffff007424 */ /* 0x00bfe200078e00ff */
[----:B------:R-:W-:Y:S02]  /*0830*/  ULEA UR9, UR4, UR23, 0x2 ;  /* 0x0000001704097291 */ /* 0x000fe4000f8e10ff */
[----:B------:R-:W-:-:S05]  /*0840*/  ULEA UR4, UR4, UR24, 0x2 ;  /* 0x0000001804047291 */ /* 0x000fca000f8e10ff */
[----:B------:R4:W-:Y:S04]  /*0850*/  STS [UR8], R0 ;  /* 0x00000000ff007988 */ /* 0x0009e80008000808 */
[----:B------:R4:W-:Y:S04]  /*0860*/  STS [UR9], R0 ;  /* 0x00000000ff007988 */ /* 0x0009e80008000809 */
[----:B------:R-:W-:Y:S01]  /*0870*/  STS [UR4], RZ ;  /* 0x000000ffff007988 */ /* 0x000fe20008000804 */
.L_x_5:
[----:B------:R-:W0:Y:S01]  /*0880*/  LDCU.128 UR8, c[0x0][0x380] ;  /* 0x00007000ff0877ac */ /* 0x000e220008000c00 */
[----:B------:R-:W-:-:S04]  /*0890*/  UIMAD UR4, UR7, UR5, UR21 ;  /* 0x00000005070472a4 */ /* 0x000fc8000f8e0215 */
[----:B0-----:R-:W-:Y:S02]  /*08a0*/  UIMAD.WIDE UR8, UR4, 0x4, UR8 ;  /* 0x00000004040878a5 */ /* 0x001fe4000f8e0208 */
[----:B------:R-:W-:-:S04]  /*08b0*/  UIMAD.WIDE UR10, UR4, 0x4, UR10 ;  /* 0x00000004040a78a5 */ /* 0x000fc8000f8e020a */
[----:B--2---:R-:W-:Y:S01]  /*08c0*/  IMAD.U32 R2, RZ, RZ, UR8 ;  /* 0x00000008ff027e24 */ /* 0x004fe2000f8e00ff */
[----:B------:R-:W-:Y:S01]  /*08d0*/  MOV R3, UR9 ;  /* 0x0000000900037c02 */ /* 0x000fe20008000f00 */
[----:B------:R-:W-:Y:S02]  /*08e0*/  IMAD.U32 R10, RZ, RZ, UR10 ;  /* 0x0000000aff0a7e24 */ /* 0x000fe4000f8e00ff */
[----:B------:R-:W-:Y:S02]  /*08f0*/  IMAD.U32 R11, RZ, RZ, UR11 ;  /* 0x0000000bff0b7e24 */ /* 0x000fe4000f8e00ff */
[----:B------:R0:W5:Y:S04]  /*0900*/  LDG.E.CONSTANT R15, desc[UR12][R2.64] ;  /* 0x0000000c020f7981 */ /* 0x000168000c1e9900 */
[----:B------:R0:W5:Y:S01]  /*0910*/  LDG.E.CONSTANT R14, desc[UR12][R10.64] ;  /* 0x0000000c0a0e7981 */ /* 0x000162000c1e9900 */
[----:B------:R-:W-:Y:S01]  /*0920*/  UISETP.LT.AND UP0, UPT, UR6, UR14, UPT ;  /* 0x0000000e0600728c */ /* 0x000fe2000bf01270 */
[----:B------:R-:W-:Y:S01]  /*0930*/  HFMA2 R5, -RZ, RZ, 0, 0 ;  /* 0x00000000ff057431 */ /* 0x000fe200000001ff */
[----:B------:R-:W-:Y:S01]  /*0940*/  UIADD3 UR8, UPT, UPT, UR7, 0x1, URZ ;  /* 0x0000000107087890 */ /* 0x000fe2000fffe0ff */
[----:B------:R-:W-:Y:S01]  /*0950*/  CS2R R6, SRZ ;  /* 0x0000000000067805 */ /* 0x000fe2000001ff00 */
[----:B------:R-:W-:Y:S01]  /*0960*/  USEL UR14, UR6, UR14, UP0 ;  /* 0x0000000e060e7287 */ /* 0x000fe20008000000 */
[----:B------:R-:W-:Y:S01]  /*0970*/  CS2R R8, SRZ ;  /* 0x0000000000087805 */ /* 0x000fe2000001ff00 */
[----:B------:R-:W-:-:S02]  /*0980*/  UMOV UR4, URZ ;  /* 0x000000ff00047c82 */ /* 0x000fc40008000000 */
[----:B------:R-:W-:-:S09]  /*0990*/  UISETP.GE.AND UP0, UPT, UR8, UR14, UPT ;  /* 0x0000000e0800728c */ /* 0x000fd2000bf06270 */
[----:B0-----:R-:W-:Y:S05]  /*09a0*/  BRA.U UP0, `(.L_x_8) ;  /* 0x0000001100847547 */ /* 0x001fea000b800000 */
[----:B------:R-:W-:Y:S01]  /*09b0*/  UIADD3 UR9, UPT, UPT, UR14, -0x2, -UR7 ;  /* 0xfffffffe0e097890 */ /* 0x000fe2000fffe807 */
[----:B------:R-:W-:Y:S01]  /*09c0*/  CS2R R4, SRZ ;  /* 0x0000000000047805 */ /* 0x000fe2000001ff00 */
[----:B------:R-:W-:Y:S01]  /*09d0*/  ULOP3.LUT UR4, URZ, UR7, URZ, 0x33, !UPT ;  /* 0x00000007ff047292 */ /* 0x000fe2000f8e33ff */
[----:B------:R-:W-:Y:S01]  /*09e0*/  CS2R R8, SRZ ;  /* 0x0000000000087805 */ /* 0x000fe2000001ff00 */
[----:B------:R-:W-:Y:S01]  /*09f0*/  UISETP.GE.U32.AND UP0, UPT, UR9, 0x3, UPT ;  /* 0x000000030900788c */ /* 0x000fe2000bf06070 */
[----:B------:R-:W-:Y:S01]  /*0a00*/  CS2R R6, SRZ ;  /* 0x0000000000067805 */ /* 0x000fe2000001ff00 */
[----:B------:R-:W-:-:S07]  /*0a10*/  UIADD3 UR4, UPT, UPT, UR14, UR4, URZ ;  /* 0x000000040e047290 */ /* 0x000fce000fffe0ff */
[----:B------:R-:W-:Y:S05]  /*0a20*/  BRA.U !UP0, `(.L_x_9) ;  /* 0x0000000d083c7547 */ /* 0x000fea000b800000 */
[----:B------:R-:W-:Y:S01]  /*0a30*/  ULOP3.LUT UR9, UR4, 0xfffffffc, URZ, 0xc0, !UPT ;  /* 0xfffffffc04097892 */ /* 0x000fe2000f8ec0ff */
[----:B------:R-:W-:Y:S01]  /*0a40*/  IMAD.MOV.U32 R5, RZ, RZ, RZ ;  /* 0x000000ffff057224 */ /* 0x000fe200078e00ff */
[----:B------:R-:W0:Y:S01]  /*0a50*/  LDCU UR20, c[0x0][0x3a0] ;  /* 0x00007400ff1477ac */ /* 0x000e220008000800 */
[----:B------:R-:W-:Y:S01]  /*0a60*/  IMAD.MOV.U32 R9, RZ, RZ, RZ ;  /* 0x000000ffff097224 */ /* 0x000fe200078e00ff */
[----:B------:R-:W2:Y:S01]  /*0a70*/  LDCU UR25, c[0x0][0x398] ;  /* 0x00007300ff1977ac */ /* 0x000ea20008000800 */
[----:B------:R-:W0:Y:S01]  /*0a80*/  LDCU.128 UR16, c[0x0][0x380] ;  /* 0x00007000ff1077ac */ /* 0x000e220008000c00 */
[----:B------:R-:W-:Y:S02]  /*0a90*/  UIMAD UR15, UR8, UR5, UR21 ;  /* 0x00000005080f72a4 */ /* 0x000fe4000f8e0215 */
[----:B------:R-:W-:-:S12]  /*0aa0*/  UIADD3 UR14, UPT, UPT, -UR9, URZ, URZ ;  /* 0x000000ff090e7290 */ /* 0x000fd8000fffe1ff */
.L_x_11:
[----:B0-----:R-:W-:Y:S02]  /*0ab0*/  UIMAD.WIDE UR10, UR15, 0x4, UR18 ;  /* 0x000000040f0a78a5 */ /* 0x001fe4000f8e0212 */
[----:B------:R-:W-:-:S04]  /*0ac0*/  UIMAD.WIDE UR8, UR15, 0x4, UR16 ;  /* 0x000000040f0878a5 */ /* 0x000fc8000f8e0210 */
[----:B------:R-:W-:Y:S01]  /*0ad0*/  MOV R10, UR10 ;  /* 0x0000000a000a7c02 */ /* 0x000fe20008000f00 */
[----:B------:R-:W-:Y:S01]  /*0ae0*/  IMAD.U32 R11, RZ, RZ, UR11 ;  /* 0x0000000bff0b7e24 */ /* 0x000fe2000f8e00ff */
[----:B------:R-:W-:Y:S01]  /*0af0*/  MOV R3, UR9 ;  /* 0x0000000900037c02 */ /* 0x000fe20008000f00 */
[----:B------:R-:W-:-:S03]  /*0b00*/  IMAD.U32 R2, RZ, RZ, UR8 ;  /* 0x00000008ff027e24 */ /* 0x000fc6000f8e00ff */
[----:B------:R0:W3:Y:S04]  /*0b10*/  LDG.E.CONSTANT R23, desc[UR12][R10.64] ;  /* 0x0000000c0a177981 */ /* 0x0000e8000c1e9900 */
[----:B------:R1:W3:Y:S01]  /*0b20*/  LDG.E.CONSTANT R25, desc[UR12][R2.64] ;  /* 0x0000000c02197981 */ /* 0x0002e2000c1e9900 */
[----:B--2---:R-:W-:Y:S02]  /*0b30*/  UMOV UR5, UR25 ;  /* 0x0000001900057c82 */ /* 0x004fe40008000000 */
[----:B------:R-:W-:Y:S02]  /*0b40*/  UIMAD.WIDE UR10, UR5, 0x4, UR10 ;  /* 0x00000004050a78a5 */ /* 0x000fe4000f8e020a */
[----:B------:R-:W-:-:S04]  /*0b50*/  UIMAD.WIDE UR8, UR5, 0x4, UR8 ;  /* 0x00000004050878a5 */ /* 0x000fc8000f8e0208 */
[----:B------:R-:W-:Y:S02]  /*0b60*/  IMAD.U32 R20, RZ, RZ, UR10 ;  /* 0x0000000aff147e24 */ /* 0x000fe4000f8e00ff */
[----:B------:R-:W-:Y:S01]  /*0b70*/  IMAD.U32 R21, RZ, RZ, UR11 ;  /* 0x0000000bff157e24 */ /* 0x000fe2000f8e00ff */
[----:B------:R-:W-:Y:S01]  /*0b80*/  MOV R18, UR8 ;  /* 0x0000000800127c02 */ /* 0x000fe20008000f00 */
[----:B------:R-:W-:-:S03]  /*0b90*/  IMAD.U32 R19, RZ, RZ, UR9 ;  /* 0x00000009ff137e24 */ /* 0x000fc6000f8e00ff */
[----:B------:R-:W2:Y:S04]  /*0ba0*/  LDG.E.CONSTANT R20, desc[UR12][R20.64] ;  /* 0x0000000c14147981 */ /* 0x000ea8000c1e9900 */
[----:B------:R-:W2:Y:S01]  /*0bb0*/  LDG.E.CONSTANT R18, desc[UR12][R18.64] ;  /* 0x0000000c12127981 */ /* 0x000ea2000c1e9900 */
[----:B------:R-:W-:Y:S02]  /*0bc0*/  UIMAD.WIDE UR10, UR5, 0x4, UR10 ;  /* 0x00000004050a78a5 */ /* 0x000fe4000f8e020a */
[----:B------:R-:W-:-:S04]  /*0bd0*/  UIMAD.WIDE UR8, UR5, 0x4, UR8 ;  /* 0x00000004050878a5 */ /* 0x000fc8000f8e0208 */
[----:B0-----:R-:W-:Y:S01]  /*0be0*/  IMAD.U32 R10, RZ, RZ, UR10 ;  /* 0x0000000aff0a7e24 */ /* 0x001fe2000f8e00ff */
[----:B------:R-:W-:Y:S01]  /*0bf0*/  MOV R11, UR11 ;  /* 0x0000000b000b7c02 */ /* 0x000fe20008000f00 */
[----:B------:R-:W-:Y:S02]  /*0c00*/  IMAD.U32 R12, RZ, RZ, UR8 ;  /* 0x00000008ff0c7e24 */ /* 0x000fe4000f8e00ff */
[----:B------:R-:W-:Y:S02]  /*0c10*/  IMAD.U32 R13, RZ, RZ, UR9 ;  /* 0x00000009ff0d7e24 */ /* 0x000fe4000f8e00ff */
[----:B------:R0:W2:Y:S01]  /*0c20*/  LDG.E.CONSTANT R17, desc[UR12][R10.64] ;  /* 0x0000000c0a117981 */ /* 0x0000a2000c1e9900 */
[----:B------:R-:W-:-:S03]  /*0c30*/  UIMAD.WIDE UR10, UR5, 0x4, UR10 ;  /* 0x00000004050a78a5 */ /* 0x000fc6000f8e020a */
[----:B------:R3:W2:Y:S01]  /*0c40*/  LDG.E.CONSTANT R21, desc[UR12][R12.64] ;  /* 0x0000000c0c157981 */ /* 0x0006a2000c1e9900 */
[----:B------:R-:W-:Y:S02]  /*0c50*/  UIMAD.WIDE UR8, UR5, 0x4, UR8 ;  /* 0x00000004050878a5 */ /* 0x000fe4000f8e0208 */
[----:B-1----:R-:W-:Y:S01]  /*0c60*/  MOV R2, UR10 ;  /* 0x0000000a00027c02 */ /* 0x002fe20008000f00 */
[----:B------:R-:W-:-:S03]  /*0c70*/  IMAD.U32 R3, RZ, RZ, UR11 ;  /* 0x0000000bff037e24 */ /* 0x000fc6000f8e00ff */
[----:B0-----:R-:W-:Y:S01]  /*0c80*/  IMAD.U32 R10, RZ, RZ, UR8 ;  /* 0x00000008ff0a7e24 */ /* 0x001fe2000f8e00ff */
[----:B------:R-:W-:Y:S02]  /*0c90*/  MOV R11, UR9 ;  /* 0x00000009000b7c02 */ /* 0x000fe40008000f00 */
[----:B------:R-:W-:-:S04]  /*0ca0*/  IABS R19, UR20 ;  /* 0x0000001400137c13 */ /* 0x000fc80008000000 */
[----:B---34-:R-:W0:Y:S08]  /*0cb0*/  I2F.RP R0, R19 ;  /* 0x0000001300007306 */ /* 0x018e300000209400 */
[----:B0-----:R-:W0:Y:S02]  /*0cc0*/  MUFU.RCP R0, R0 ;  /* 0x0000000000007308 */ /* 0x001e240000001000 */
[----:B0-----:R-:W-:-:S06]  /*0cd0*/  VIADD R13, R0, 0xffffffe ;  /* 0x0ffffffe000d7836 */ /* 0x001fcc0000000000 */
[----:B------:R-:W0:Y:S01]  /*0ce0*/  F2I.FTZ.U32.TRUNC.NTZ R13, R13 ;  /* 0x0000000d000d7305 */ /* 0x000e22000021f000 */
[----:B------:R-:W-:Y:S01]  /*0cf0*/  IADD3 R22, PT, PT, R4, 0x1, RZ ;  /* 0x0000000104167810 */ /* 0x000fe20007ffe0ff */
[----:B0-----:R-:W-:-:S04]  /*0d00*/  IMAD.MOV R12, RZ, RZ, -R13 ;  /* 0x000000ffff0c7224 */ /* 0x001fc800078e0a0d */
[----:B------:R-:W-:Y:S02]  /*0d10*/  IMAD R29, R12, R19, RZ ;  /* 0x000000130c1d7224 */ /* 0x000fe400078e02ff */
[----:B------:R-:W-:-:S04]  /*0d20*/  IMAD.MOV.U32 R12, RZ, RZ, RZ ;  /* 0x000000ffff0c7224 */ /* 0x000fc800078e00ff */
[----:B------:R-:W-:Y:S01]  /*0d30*/  IMAD.HI.U32 R12, R13, R29, R12 ;  /* 0x0000001d0d0c7227 */ /* 0x000fe200078e000c */
[----:B------:R-:W-:Y:S02]  /*0d40*/  ISETP.GE.AND P3, PT, R22, RZ, PT ;  /* 0x000000ff1600720c */ /* 0x000fe40003f66270 */
[----:B------:R-:W-:-:S04]  /*0d50*/  FSETP.NAN.AND P0, PT, |R23|, |R23|, PT ;  /* 0x400000171700720b */ /* 0x000fc80003f08200 */
[----:B------:R-:W-:-:S04]  /*0d60*/  FSETP.NAN.OR P0, PT, |R25|, |R25|, P0 ;  /* 0x400000191900720b */ /* 0x000fc80000708600 */
[----:B-----5:R-:W-:-:S04]  /*0d70*/  FSETP.NAN.OR P0, PT, |R15|, |R15|, P0 ;  /* 0x4000000f0f00720b */ /* 0x020fc80000708600 */
[----:B------:R-:W-:-:S13]  /*0d80*/  FSETP.NAN.OR P0, PT, |R14|, |R14|, P0 ;  /* 0x4000000e0e00720b */ /* 0x000fda0000708600 */
[-C--:B------:R-:W-:Y:S02]  /*0d90*/  @!P0 FSETP.GEU.AND P2, PT, R23, R14.reuse, PT ;  /* 0x0000000e1700820b */ /* 0x080fe40003f4e000 */
[-C--:B------:R-:W-:Y:S02]  /*0da0*/  @!P0 FSETP.GT.AND P1, PT, R25, R15.reuse, PT ;  /* 0x0000000f1900820b */ /* 0x080fe40003f24000 */
[----:B------:R-:W-:Y:S02]  /*0db0*/  @!P0 FSEL R24, R23, R14, !P2 ;  /* 0x0000000e17188208 */ /* 0x000fe40005000000 */
[----:B------:R0:W3:Y:S01]  /*0dc0*/  LDG.E.CONSTANT R14, desc[UR12][R2.64] ;  /* 0x0000000c020e7981 */ /* 0x0000e2000c1e9900 */
[----:B------:R-:W-:-:S03]  /*0dd0*/  @!P0 FSEL R27, R25, R15, P1 ;  /* 0x0000000f191b8208 */ /* 0x000fc60000800000 */
[----:B------:R1:W4:Y:S01]  /*0de0*/  LDG.E.CONSTANT R15, desc[UR12][R10.64] ;  /* 0x0000000c0a0f7981 */ /* 0x000322000c1e9900 */
[----:B0-----:R-:W-:-:S05]  /*0df0*/  IABS R2, R22 ;  /* 0x0000001600027213 */ /* 0x001fca0000000000 */
[----:B------:R-:W-:-:S04]  /*0e00*/  IMAD.HI.U32 R0, R12, R2, RZ ;  /* 0x000000020c007227 */ /* 0x000fc800078e00ff */
[----:B------:R-:W-:-:S04]  /*0e10*/  IMAD.MOV R0, RZ, RZ, -R0 ;  /* 0x000000ffff007224 */ /* 0x000fc800078e0a00 */
[----:B------:R-:W-:-:S05]  /*0e20*/  IMAD R0, R19, R0, R2 ;  /* 0x0000000013007224 */ /* 0x000fca00078e0202 */
[----:B------:R-:W-:-:S13]  /*0e30*/  ISETP.GT.U32.AND P1, PT, R19, R0, PT ;  /* 0x000000001300720c */ /* 0x000fda0003f24070 */
[----:B------:R-:W-:-:S04]  /*0e40*/  @!P1 IADD3 R0, PT, PT, R0, -R19, RZ ;  /* 0x8000001300009210 */ /* 0x000fc80007ffe0ff */
[----:B------:R-:W-:Y:S02]  /*0e50*/  ISETP.GT.U32.AND P1, PT, R19, R0, PT ;  /* 0x000000001300720c */ /* 0x000fe40003f24070 */
[----:B------:R-:W-:Y:S02]  /*0e60*/  ISETP.NE.AND P2, PT, RZ, UR20, PT ;  /* 0x00000014ff007c0c */ /* 0x000fe4000bf45270 */
[----:B-1----:R-:W-:-:S09]  /*0e70*/  LOP3.LUT R10, RZ, UR20, RZ, 0x33, !PT ;  /* 0x00000014ff0a7c12 */ /* 0x002fd2000f8e33ff */
[----:B------:R-:W-:-:S04]  /*0e80*/  @!P1 IMAD.IADD R0, R0, 0x1, -R19 ;  /* 0x0000000100009824 */ /* 0x000fc800078e0a13 */
[----:B------:R-:W-:-:S05]  /*0e90*/  @!P3 IMAD.MOV R0, RZ, RZ, -R0 ;  /* 0x000000ffff00b224 */ /* 0x000fca00078e0a00 */
[----:B------:R-:W-:-:S04]  /*0ea0*/  SEL R22, R10, R0, !P2 ;  /* 0x000000000a167207 */ /* 0x000fc80005000000 */
[----:B------:R-:W-:-:S04]  /*0eb0*/  IADD3 R3, PT, PT, R22, 0x1, RZ ;  /* 0x0000000116037810 */ /* 0x000fc80007ffe0ff */
[----:B------:R-:W-:-:S05]  /*0ec0*/  IABS R2, R3 ;  /* 0x0000000300027213 */ /* 0x000fca0000000000 */
[----:B------:R-:W-:-:S04]  /*0ed0*/  IMAD.HI.U32 R0, R12, R2, RZ ;  /* 0x000000020c007227 */ /* 0x000fc800078e00ff */
[----:B------:R-:W-:-:S04]  /*0ee0*/  IMAD.MOV R0, RZ, RZ, -R0 ;  /* 0x000000ffff007224 */ /* 0x000fc800078e0a00 */
[----:B------:R-:W-:-:S05]  /*0ef0*/  IMAD R0, R19, R0, R2 ;  /* 0x0000000013007224 */ /* 0x000fca00078e0202 */
[----:B------:R-:W-:Y:S02]  /*0f00*/  ISETP.GT.U32.AND P1, PT, R19, R0, PT ;  /* 0x000000001300720c */ /* 0x000fe40003f24070 */
[----:B------:R-:W-:-:S11]  /*0f10*/  ISETP.GE.AND P3, PT, R3, RZ, PT ;  /* 0x000000ff0300720c */ /* 0x000fd60003f66270 */
[----:B------:R-:W-:-:S05]  /*0f20*/  @!P1 IMAD.IADD R0, R0, 0x1, -R19 ;  /* 0x0000000100009824 */ /* 0x000fca00078e0a13 */
[----:B------:R-:W-:-:S13]  /*0f30*/  ISETP.GT.U32.AND P1, PT, R19, R0, PT ;  /* 0x000000001300720c */ /* 0x000fda0003f24070 */
[----:B------:R-:W-:-:S05]  /*0f40*/  @!P1 IADD3 R0, PT, PT, R0, -R19, RZ ;  /* 0x8000001300009210 */ /* 0x000fca0007ffe0ff */
[----:B------:R-:W-:-:S05]  /*0f50*/  @!P3 IMAD.MOV R0, RZ, RZ, -R0 ;  /* 0x000000ffff00b224 */ /* 0x000fca00078e0a00 */
[----:B------:R-:W-:-:S05]  /*0f60*/  SEL R3, R10, R0, !P2 ;  /* 0x000000000a037207 */ /* 0x000fca0005000000 */
[----:B------:R-:W-:-:S05]  /*0f70*/  VIADD R2, R3, 0x1 ;  /* 0x0000000103027836 */ /* 0x000fca0000000000 */
[----:B------:R-:W-:-:S05]  /*0f80*/  IABS R26, R2 ;  /* 0x00000002001a7213 */ /* 0x000fca0000000000 */
[----:B------:R-:W-:-:S05]  /*0f90*/  IMAD.HI.U32 R0, R12, R26, RZ ;  /* 0x0000001a0c007227 */ /* 0x000fca00078e00ff */
[----:B------:R-:W-:-:S05]  /*0fa0*/  IADD3 R0, PT, PT, -R0, RZ, RZ ;  /* 0x000000ff00007210 */ /* 0x000fca0007ffe1ff */
[----:B------:R-:W-:Y:S02]  /*0fb0*/  IMAD R26, R19, R0, R26 ;  /* 0x00000000131a7224 */ /* 0x000fe400078e021a */
[----:B------:R-:W-:Y:S02]  /*0fc0*/  IMAD.MOV.U32 R0, RZ, RZ, 0x7fffffff ;  /* 0x7fffffffff007424 */ /* 0x000fe400078e00ff */
[----:B------:R-:W-:Y:S01]  /*0fd0*/  @!P0 FADD R0, R27, -R24 ;  /* 0x800000181b008221 */ /* 0x000fe20000000000 */
[----:B------:R-:W-:-:S04]  /*0fe0*/  ISETP.GT.U32.AND P1, PT, R19, R26, PT ;  /* 0x0000001a1300720c */ /* 0x000fc80003f24070 */
[----:B------:R-:W-:Y:S02]  /*0ff0*/  FSETP.NAN.AND P3, PT, |R0|, |R0|, PT ;  /* 0x400000000000720b */ /* 0x000fe40003f68200 */
[----:B--2---:R-:W-:-:S04]  /*1000*/  FSETP.NAN.AND P0, PT, |R20|, |R20|, PT ;  /* 0x400000141400720b */ /* 0x004fc80003f08200 */
[----:B------:R-:W-:-:S03]  /*1010*/  FSETP.NAN.OR P0, PT, |R25|, |R18|, P0 ;  /* 0x400000121900720b */ /* 0x000fc60000708600 */
[----:B------:R-:W-:-:S04]  /*1020*/  @!P1 IMAD.IADD R26, R26, 0x1, -R19 ;  /* 0x000000011a1a9824 */ /* 0x000fc800078e0a13 */
[----:B------:R-:W-:Y:S01]  /*1030*/  @!P3 FADD R13, -R5, R0 ;  /* 0x00000000050db221 */ /* 0x000fe20000000100 */
[----:B------:R-:W-:Y:S02]  /*1040*/  FSETP.NAN.OR P0, PT, |R23|, |R23|, P0 ;  /* 0x400000171700720b */ /* 0x000fe40000708600 */
[----:B------:R-:W-:Y:S01]  /*1050*/  ISETP.GT.U32.AND P1, PT, R19, R26, PT ;  /* 0x0000001a1300720c */ /* 0x000fe20003f24070 */
[----:B------:R-:W-:Y:S01]  /*1060*/  @!P3 FADD R11, R8, R13 ;  /* 0x0000000d080bb221 */ /* 0x000fe20000000000 */
[----:B------:R-:W-:-:S03]  /*1070*/  ISETP.GE.AND P5, PT, R2, RZ, PT ;  /* 0x000000ff0200720c */ /* 0x000fc60003fa6270 */
[----:B------:R-:W-:-:S04]  /*1080*/  @!P3 FADD R2, -R8, R11 ;  /* 0x0000000b0802b221 */ /* 0x000fc80000000100 */
[----:B------:R-:W-:Y:S02]  /*1090*/  @!P3 FADD R5, -R13, R2 ;  /* 0x000000020d05b221 */ /* 0x000fe40000000100 */
[----:B------:R-:W0:Y:S01]  /*10a0*/  S2R R13, SR_CgaCtaId ;  /* 0x00000000000d7919 */ /* 0x000e220000008800 */
[----:B------:R-:W-:Y:S02]  /*10b0*/  @!P0 FSETP.GEU.AND P4, PT, R20, R23, PT ;  /* 0x000000171400820b */ /* 0x000fe40003f8e000 */
[----:B------:R-:W-:Y:S02]  /*10c0*/  @!P1 IADD3 R26, PT, PT, R26, -R19, RZ ;  /* 0x800000131a1a9210 */ /* 0x000fe40007ffe0ff */
[----:B------:R-:W-:Y:S02]  /*10d0*/  @!P0 FSETP.GT.AND P1, PT, R18, R25, PT ;  /* 0x000000191200820b */ /* 0x000fe40003f24000 */
[----:B------:R-:W-:Y:S01]  /*10e0*/  @!P0 FSEL R23, R20, R23, !P4 ;  /* 0x0000001714178208 */ /* 0x000fe20006000000 */
[----:B------:R-:W-:Y:S01]  /*10f0*/  @!P5 IMAD.MOV R26, RZ, RZ, -R26 ;  /* 0x000000ffff1ad224 */ /* 0x000fe200078e0a1a */
[----:B------:R-:W-:Y:S01]  /*1100*/  @!P0 FSEL R24, R18, R25, P1 ;  /* 0x0000001912188208 */ /* 0x000fe20000800000 */
[----:B------:R-:W-:-:S03]  /*1110*/  IMAD.MOV.U32 R2, RZ, RZ, 0x7fffffff ;  /* 0x7fffffffff027424 */ /* 0x000fc600078e00ff */
[----:B------:R-:W-:Y:S01]  /*1120*/  SEL R25, R10, R26, !P2 ;  /* 0x0000001a0a197207 */ /* 0x000fe20005000000 */
[----:B------:R-:W-:Y:S01]  /*1130*/  @!P0 FADD R2, R24, -R23 ;  /* 0x8000001718028221 */ /* 0x000fe20000000000 */
[----:B------:R-:W-:Y:S02]  /*1140*/  FSETP.NAN.AND P0, PT, |R17|, |R17|, PT ;  /* 0x400000111100720b */ /* 0x000fe40003f08200 */
[----:B------:R-:W-:Y:S02]  /*1150*/  IADD3 R24, PT, PT, R25, 0x1, RZ ;  /* 0x0000000119187810 */ /* 0x000fe40007ffe0ff */
[----:B------:R-:W-:Y:S02]  /*1160*/  FSETP.NAN.OR P0, PT, |R18|, |R21|, P0 ;  /* 0x400000151200720b */ /* 0x000fe40000708600 */
[----:B------:R-:W-:Y:S02]  /*1170*/  IABS R23, R24 ;  /* 0x0000001800177213 */ /* 0x000fe40000000000 */
[----:B------:R-:W-:-:S02]  /*1180*/  FSETP.NAN.OR P0, PT, |R20|, |R20|, P0 ;  /* 0x400000141400720b */ /* 0x000fc40000708600 */
[----:B------:R-:W-:Y:S01]  /*1190*/  MOV R26, 0x400 ;  /* 0x00000400001a7802 */ /* 0x000fe20000000f00 */
[----:B------:R-:W-:-:S04]  /*11a0*/  IMAD.HI.U32 R12, R12, R23, RZ ;  /* 0x000000170c0c7227 */ /* 0x000fc800078e00ff */
[----:B------:R-:W-:Y:S01]  /*11b0*/  IMAD.MOV R12, RZ, RZ, -R12 ;  /* 0x000000ffff0c7224 */ /* 0x000fe200078e0a0c */
[----:B0-----:R-:W-:-:S03]  /*11c0*/  LEA R26, R13, R26, 0x18 ;  /* 0x0000001a0d1a7211 */ /* 0x001fc600078ec0ff */
[----:B------:R-:W-:Y:S02]  /*11d0*/  IMAD R12, R19, R12, R23 ;  /* 0x0000000c130c7224 */ /* 0x000fe400078e0217 */
[----:B------:R-:W-:Y:S01]  /*11e0*/  @!P0 FSETP.GT.AND P5, PT, R21, R18, PT ;  /* 0x000000121500820b */ /* 0x000fe20003fa4000 */
[----:B------:R-:W-:Y:S01]  /*11f0*/  IMAD R13, R4, 0x4, R26 ;  /* 0x00000004040d7824 */ /* 0x000fe200078e021a */
[----:B------:R-:W-:Y:S01]  /*1200*/  @!P0 FSETP.GEU.AND P4, PT, R17, R20, PT ;  /* 0x000000141100820b */ /* 0x000fe20003f8e000 */
[----:B------:R-:W-:Y:S01]  /*1210*/  @!P3 FFMA R4, R0, R0, RZ ;  /* 0x000000000004b223 */ /* 0x000fe200000000ff */
[----:B------:R-:W-:Y:S02]  /*1220*/  ISETP.GT.U32.AND P6, PT, R19, R12, PT ;  /* 0x0000000c1300720c */ /* 0x000fe40003fc4070 */
[----:B------:R-:W-:Y:S02]  /*1230*/  @!P0 FSEL R18, R21, R18, P5 ;  /* 0x0000001215128208 */ /* 0x000fe40002800000 */
[----:B------:R-:W-:Y:S01]  /*1240*/  @!P0 FSEL R29, R17, R20, !P4 ;  /* 0x00000014111d8208 */ /* 0x000fe20006000000 */
[----:B------:R-:W-:Y:S01]  /*1250*/  @!P3 FADD R27, -R7, R4 ;  /* 0x00000004071bb221 */ /* 0x000fe20000000100 */
[----:B------:R-:W-:Y:S01]  /*1260*/  LEA R23, R22, R26, 0x2 ;  /* 0x0000001a16177211 */ /* 0x000fe200078e10ff */
[----:B------:R-:W-:Y:S01]  /*1270*/  IMAD R22, R3, 0x4, R26 ;  /* 0x0000000403167824 */ /* 0x000fe200078e021a */
[----:B------:R-:W-:-:S02]  /*1280*/  FSETP.NAN.AND P4, PT, |R2|, |R2|, PT ;  /* 0x400000020200720b */ /* 0x000fc40003f88200 */
[----:B------:R-:W-:Y:S01]  /*1290*/  MOV R3, 0x7fffffff ;  /* 0x7fffffff00037802 */ /* 0x000fe20000000f00 */
[----:B------:R-:W-:Y:S01]  /*12a0*/  @!P0 FADD R3, R18, -R29 ;  /* 0x8000001d12038221 */ /* 0x000fe20000000000 */
[----:B------:R-:W-:Y:S01]  /*12b0*/  @!P3 FADD R29, R6, R27 ;  /* 0x0000001b061db221 */ /* 0x000fe20000000000 */
[----:B------:R-:W-:-:S03]  /*12c0*/  @!P6 IMAD.IADD R12, R12, 0x1, -R19 ;  /* 0x000000010c0ce824 */ /* 0x000fc600078e0a13 */
[----:B------:R-:W-:Y:S01]  /*12d0*/  @!P3 FADD R4, -R6, R29 ;  /* 0x0000001d0604b221 */ /* 0x000fe20000000100 */
[----:B------:R-:W-:-:S03]  /*12e0*/  @!P3 IMAD.MOV.U32 R8, RZ, RZ, R11 ;  /* 0x000000ffff08b224 */ /* 0x000fc600078e000b */
[----:B------:R-:W-:Y:S01]  /*12f0*/  @!P3 FADD R7, -R27, R4 ;  /* 0x000000041b07b221 */ /* 0x000fe20000000100 */
[----:B------:R-:W-:Y:S01]  /*1300*/  @!P4 FADD R27, -R5, R2 ;  /* 0x00000002051bc221 */ /* 0x000fe20000000100 */
[----:B------:R-:W-:Y:S01]  /*1310*/  @!P4 FFMA R4, R2, R2, RZ ;  /* 0x000000020204c223 */ /* 0x000fe200000000ff */
[----:B------:R-:W-:-:S03]  /*1320*/  @!P3 MOV R6, R29 ;  /* 0x0000001d0006b202 */ /* 0x000fc60000000f00 */
[----:B------:R-:W-:Y:S01]  /*1330*/  @!P4 FADD R29, -R7, R4 ;  /* 0x00000004071dc221 */ /* 0x000fe20000000100 */
[----:B------:R-:W-:Y:S01]  /*1340*/  IMAD R25, R25, 0x4, R26 ;  /* 0x0000000419197824 */ /* 0x000fe200078e021a */
[----:B------:R0:W-:Y:S02]  /*1350*/  STS [R13], R0 ;  /* 0x000000000d007388 */ /* 0x0001e40000000800 */
[----:B------:R-:W-:Y:S01]  /*1360*/  @!P4 FADD R11, R6, R29 ;  /* 0x0000001d060bc221 */ /* 0x000fe20000000000 */
[----:B---3--:R-:W-:-:S04]  /*1370*/  FSETP.NAN.AND P1, PT, |R14|, |R14|, PT ;  /* 0x4000000e0e00720b */ /* 0x008fc80003f28200 */
[----:B----4-:R-:W-:-:S04]  /*1380*/  FSETP.NAN.OR P1, PT, |R21|, |R15|, P1 ;  /* 0x4000000f1500720b */ /* 0x010fc80000f28600 */
[----:B------:R-:W-:-:S13]  /*1390*/  FSETP.NAN.OR P1, PT, |R17|, |R17|, P1 ;  /* 0x400000111100720b */ /* 0x000fda0000f28600 */
[C---:B------:R-:W-:Y:S02]  /*13a0*/  @!P1 FSETP.GEU.AND P6, PT, R14.reuse, R17, PT ;  /* 0x000000110e00920b */ /* 0x040fe40003fce000 */
[C---:B------:R-:W-:Y:S02]  /*13b0*/  @!P1 FSETP.GT.AND P0, PT, R15.reuse, R21, PT ;  /* 0x000000150f00920b */ /* 0x040fe40003f04000 */
[----:B------:R-:W-:Y:S01]  /*13c0*/  @!P1 FSEL R18, R14, R17, !P6 ;  /* 0x000000110e129208 */ /* 0x000fe20007000000 */
[----:B------:R-:W-:Y:S01]  /*13d0*/  @!P4 FADD R17, R8, R27 ;  /* 0x0000001b0811c221 */ /* 0x000fe20000000000 */
[----:B------:R-:W-:-:S03]  /*13e0*/  @!P1 FSEL R21, R15, R21, P0 ;  /* 0x000000150f159208 */ /* 0x000fc60000000000 */
[----:B------:R-:W-:Y:S01]  /*13f0*/  @!P4 FADD R4, -R8, R17 ;  /* 0x000000110804c221 */ /* 0x000fe20000000100 */
[----:B------:R-:W-:Y:S02]  /*1400*/  ISETP.GT.U32.AND P0, PT, R19, R12, PT ;  /* 0x0000000c1300720c */ /* 0x000fe40003f04070 */
[----:B------:R-:W-:Y:S01]  /*1410*/  FSETP.NAN.AND P6, PT, |R3|, |R3|, PT ;  /* 0x400000030300720b */ /* 0x000fe20003fc8200 */
[----:B------:R-:W-:Y:S01]  /*1420*/  @!P4 FADD R5, -R27, R4 ;  /* 0x000000041b05c221 */ /* 0x000fe20000000100 */
[----:B------:R-:W-:Y:S01]  /*1430*/  MOV R4, 0x7fffffff ;  /* 0x7fffffff00047802 */ /* 0x000fe20000000f00 */
[----:B------:R-:W-:Y:S01]  /*1440*/  @!P1 FADD R4, R21, -R18 ;  /* 0x8000001215049221 */ /* 0x000fe20000000000 */
[----:B------:R1:W-:Y:S01]  /*1450*/  STS [R23], R2 ;  /* 0x0000000217007388 */ /* 0x0003e20000000800 */
[----:B------:R-:W-:-:S03]  /*1460*/  @!P4 FADD R20, -R6, R11 ;  /* 0x0000000b0614c221 */ /* 0x000fc60000000100 */
[----:B------:R1:W-:Y:S01]  /*1470*/  STS [R22], R3 ;  /* 0x0000000316007388 */ /* 0x0003e20000000800 */
[----:B------:R-:W-:-:S03]  /*1480*/  @!P4 FADD R7, -R29, R20 ;  /* 0x000000141d07c221 */ /* 0x000fc60000000100 */
[----:B------:R1:W-:Y:S01]  /*1490*/  STS [R25], R4 ;  /* 0x0000000419007388 */ /* 0x0003e20000000800 */
[----:B------:R-:W-:Y:S02]  /*14a0*/  @!P0 IMAD.IADD R12, R12, 0x1, -R19 ;  /* 0x000000010c0c8824 */ /* 0x000fe400078e0a13 */
[----:B------:R-:W-:Y:S01]  /*14b0*/  @!P6 FFMA R20, R3, R3, RZ ;  /* 0x000000030314e223 */ /* 0x000fe200000000ff */
[----:B------:R-:W-:Y:S01]  /*14c0*/  FSETP.NAN.AND P0, PT, |R4|, |R4|, PT ;  /* 0x400000040400720b */ /* 0x000fe20003f08200 */
[----:B------:R-:W-:Y:S01]  /*14d0*/  @!P4 IMAD.MOV.U32 R8, RZ, RZ, R17 ;  /* 0x000000ffff08c224 */ /* 0x000fe200078e0011 */
[----:B------:R-:W-:Y:S01]  /*14e0*/  ISETP.GE.AND P5, PT, R24, RZ, PT ;  /* 0x000000ff1800720c */ /* 0x000fe20003fa6270 */
[----:B------:R-:W-:Y:S02]  /*14f0*/  @!P4 IMAD.MOV.U32 R6, RZ, RZ, R11 ;  /* 0x000000ffff06c224 */ /* 0x000fe400078e000b */
[----:B------:R-:W-:Y:S01]  /*1500*/  @!P6 FADD R17, -R5, R3 ;  /* 0x000000030511e221 */ /* 0x000fe20000000100 */
[----:B------:R-:W-:Y:S01]  /*1510*/  @!P6 FADD R11, -R7, R20 ;  /* 0x00000014070be221 */ /* 0x000fe20000000100 */
[----:B------:R-:W-:Y:S01]  /*1520*/  @!P3 IADD3 R9, PT, PT, R9, 0x1, RZ ;  /* 0x000000010909b810 */ /* 0x000fe20007ffe0ff */
[----:B------:R-:W-:Y:S01]  /*1530*/  UIADD3 UR14, UPT, UPT, UR14, 0x4, URZ ;  /* 0x000000040e0e7890 */ /* 0x000fe2000fffe0ff */
[----:B------:R-:W-:Y:S01]  /*1540*/  @!P6 FADD R19, R8, R17 ;  /* 0x000000110813e221 */ /* 0x000fe20000000000 */
[----:B0-----:R-:W-:Y:S01]  /*1550*/  @!P6 FADD R13, R6, R11 ;  /* 0x0000000b060de221 */ /* 0x001fe20000000000 */
[----:B------:R-:W-:Y:S01]  /*1560*/  UIADD3 UR7, UPT, UPT, UR7, 0x4, URZ ;  /* 0x0000000407077890 */ /* 0x000fe2000fffe0ff */
[----:B------:R-:W-:-:S02]  /*1570*/  @!P4 VIADD R9, R9, 0x1 ;  /* 0x000000010909c836 */ /* 0x000fc40000000000 */
[----:B------:R-:W-:Y:S01]  /*1580*/  @!P6 FADD R18, -R8, R19 ;  /* 0x000000130812e221 */ /* 0x000fe20000000100 */
[----:B------:R-:W-:Y:S01]  /*1590*/  @!P6 FADD R0, -R6, R13 ;  /* 0x0000000d0600e221 */ /* 0x000fe20000000100 */
[----:B------:R-:W-:Y:S02]  /*15a0*/  UISETP.NE.AND UP0, UPT, UR14, URZ, UPT ;  /* 0x000000ff0e00728c */ /* 0x000fe4000bf05270 */
[----:B------:R-:W-:Y:S01]  /*15b0*/  ULEA UR15, UR5, UR15, 0x2 ;  /* 0x0000000f050f7291 */ /* 0x000fe2000f8e10ff */
[----:B------:R-:W-:Y:S01]  /*15c0*/  @!P6 FADD R5, -R17, R18 ;  /* 0x000000121105e221 */ /* 0x000fe20000000100 */
[----:B------:R-:W-:Y:S02]  /*15d0*/  @!P6 IMAD.MOV.U32 R8, RZ, RZ, R19 ;  /* 0x000000ffff08e224 */ /* 0x000fe400078e0013 */
[----:B------:R-:W-:Y:S01]  /*15e0*/  @!P6 FADD R7, -R11, R0 ;  /* 0x000000000b07e221 */ /* 0x000fe20000000100 */
[----:B------:R-:W-:Y:S01]  /*15f0*/  @!P6 IMAD.MOV.U32 R6, RZ, RZ, R13 ;  /* 0x000000ffff06e224 */ /* 0x000fe200078e000d */
[----:B------:R-:W-:Y:S01]  /*1600*/  @!P5 IADD3 R12, PT, PT, -R12, RZ, RZ ;  /* 0x000000ff0c0cd210 */ /* 0x000fe20007ffe1ff */
[----:B------:R-:W-:Y:S01]  /*1610*/  @!P6 VIADD R9, R9, 0x1 ;  /* 0x000000010909e836 */ /* 0x000fe20000000000 */
[----:B-1----:R-:W-:Y:S06]  /*1620*/  @P0 BRA `(.L_x_10) ;  /* 0x0000000000300947 */ /* 0x002fec0003800000 */
[----:B------:R-:W-:Y:S01]  /*1630*/  FFMA R0, R4, R4, RZ ;  /* 0x0000000404007223 */ /* 0x000fe200000000ff */
[----:B------:R-:W-:Y:S01]  /*1640*/  FADD R5, -R5, R4 ;  /* 0x0000000405057221 */ /* 0x000fe20000000100 */
[----:B------:R-:W-:Y:S02]  /*1650*/  VIADD R9, R9, 0x1 ;  /* 0x0000000109097836 */ /* 0x000fe40000000000 */
[----:B------:R-:W-:Y:S01]  /*1660*/  FADD R7, -R7, R0 ;  /* 0x0000000007077221 */ /* 0x000fe20000000100 */
[----:B------:R-:W-:-:S03]  /*1670*/  FADD R3, R8, R5 ;  /* 0x0000000508037221 */ /* 0x000fc60000000000 */
[----:B------:R-:W-:Y:S01]  /*1680*/  FADD R11, R6, R7 ;  /* 0x00000007060b7221 */ /* 0x000fe20000000000 */
[----:B------:R-:W-:Y:S01]  /*1690*/  FADD R0, -R8, R3 ;  /* 0x0000000308007221 */ /* 0x000fe20000000100 */
[----:B------:R-:W-:Y:S02]  /*16a0*/  MOV R8, R3 ;  /* 0x0000000300087202 */ /* 0x000fe40000000f00 */
[--C-:B------:R-:W-:Y:S01]  /*16b0*/  FADD R2, -R6, R11.reuse ;  /* 0x0000000b06027221 */ /* 0x100fe20000000100 */
[----:B------:R-:W-:Y:S01]  /*16c0*/  FADD R5, -R5, R0 ;  /* 0x0000000005057221 */ /* 0x000fe20000000100 */
[----:B------:R-:W-:Y:S02]  /*16d0*/  IMAD.MOV.U32 R6, RZ, RZ, R11 ;  /* 0x000000ffff067224 */ /* 0x000fe400078e000b */
[----:B------:R-:W-:-:S07]  /*16e0*/  FADD R7, -R7, R2 ;  /* 0x0000000207077221 */ /* 0x000fce0000000100 */
.L_x_10:
[----:B------:R-:W-:Y:S01]  /*16f0*/  SEL R4, R10, R12, !P2 ;  /* 0x0000000c0a047207 */ /* 0x000fe20005000000 */
[----:B------:R-:W-:Y:S06]  /*1700*/  BRA.U UP0, `(.L_x_11) ;  /* 0xfffffff100e87547 */ /* 0x000fec000b83ffff */
[----:B------:R-:W-:-:S12]  /*1710*/  UIADD3 UR8, UPT, UPT, UR7, 0x1, URZ ;  /* 0x0000000107087890 */ /* 0x000fd8000fffe0ff */
.L_x_9:
[----:B------:R-:W-:-:S09]  /*1720*/  ULOP3.LUT UP0, UR7, UR4, 0x3, URZ, 0xc0, !UPT ;  /* 0x0000000304077892 */ /* 0x000fd2000f80c0ff */
[----:B------:R-:W-:Y:S05]  /*1730*/  BRA.U !UP0, `(.L_x_8) ;  /* 0x0000000508207547 */ /* 0x000fea000b800000 */
[----:B------:R-:W0:Y:S01]  /*1740*/  LDC R17, c[0x0][0x398] ;  /* 0x0000e600ff117b82 */ /* 0x000e220000000800 */
[----:B------:R-:W-:Y:S01]  /*1750*/  UIMAD UR5, UR8, UR5, UR21 ;  /* 0x00000005080572a4 */ /* 0x000fe2000f8e0215 */
[----:B------:R-:W-:Y:S01]  /*1760*/  ISETP.NE.AND P1, PT, RZ, UR20, PT ;  /* 0x00000014ff007c0c */ /* 0x000fe2000bf25270 */
[----:B-----5:R-:W-:Y:S01]  /*1770*/  IMAD.MOV.U32 R25, RZ, RZ, R14 ;  /* 0x000000ffff197224 */ /* 0x020fe200078e000e */
[----:B------:R-:W-:Y:S01]  /*1780*/  MOV R24, R15 ;  /* 0x0000000f00187202 */ /* 0x000fe20000000f00 */
[----:B------:R-:W2:Y:S01]  /*1790*/  LDCU UR9, c[0x0][0x3a0] ;  /* 0x00007400ff0977ac */ /* 0x000ea20008000800 */
[----:B------:R-:W-:Y:S01]  /*17a0*/  LOP3.LUT R22, RZ, UR20, RZ, 0x33, !PT ;  /* 0x00000014ff167c12 */ /* 0x000fe2000f8e33ff */
[----:B------:R-:W-:Y:S01]  /*17b0*/  IMAD.U32 R23, RZ, RZ, UR5 ;  /* 0x00000005ff177e24 */ /* 0x000fe2000f8e00ff */
[----:B------:R-:W0:Y:S01]  /*17c0*/  LDC.64 R2, c[0x0][0x380] ;  /* 0x0000e000ff027b82 */ /* 0x000e220000000a00 */
[----:B------:R-:W-:-:S07]  /*17d0*/  UIADD3 UR7, UPT, UPT, -UR7, URZ, URZ ;  /* 0x000000ff07077290 */ /* 0x000fce000fffe1ff */
[----:B------:R-:W0:Y:S05]  /*17e0*/  LDC.64 R10, c[0x0][0x388] ;  /* 0x0000e200ff0a7b82 */ /* 0x000e2a0000000a00 */
.L_x_13:
[----:B0-----:R-:W-:-:S04]  /*17f0*/  IMAD.WIDE R20, R23, 0x4, R10 ;  /* 0x0000000417147825 */ /* 0x001fc800078e020a */
[----:B------:R-:W-:Y:S01]  /*1800*/  IMAD.WIDE R12, R23, 0x4, R2 ;  /* 0x00000004170c7825 */ /* 0x000fe200078e0202 */
[----:B------:R-:W5:Y:S04]  /*1810*/  LDG.E.CONSTANT R14, desc[UR12][R20.64] ;  /* 0x0000000c140e7981 */ /* 0x000f68000c1e9900 */
[----:B------:R0:W5:Y:S01]  /*1820*/  LDG.E.CONSTANT R15, desc[UR12][R12.64] ;  /* 0x0000000c0c0f7981 */ /* 0x000162000c1e9900 */
[----:B--2---:R-:W-:Y:S01]  /*1830*/  UMOV UR20, UR9 ;  /* 0x0000000900147c82 */ /* 0x004fe20008000000 */
[----:B------:R-:W-:Y:S01]  /*1840*/  UIADD3 UR7, UPT, UPT, UR7, 0x1, URZ ;  /* 0x0000000107077890 */ /* 0x000fe2000fffe0ff */
[----:B------:R-:W-:Y:S01]  /*1850*/  IABS R26, UR20 ;  /* 0x00000014001a7c13 */ /* 0x000fe20008000000 */
[----:B-1-34-:R-:W1:Y:S03]  /*1860*/  S2R R0, SR_CgaCtaId ;  /* 0x0000000000007919 */ /* 0x01ae660000008800 */
[----:B------:R-:W2:Y:S01]  /*1870*/  I2F.RP R27, R26 ;  /* 0x0000001a001b7306 */ /* 0x000ea20000209400 */
[----:B0-----:R-:W-:-:S05]  /*1880*/  VIADD R12, R4, 0x1 ;  /* 0x00000001040c7836 */ /* 0x001fca0000000000 */
[----:B------:R-:W-:Y:S02]  /*1890*/  IABS R21, R12 ;  /* 0x0000000c00157213 */ /* 0x000fe40000000000 */
[----:B--2---:R-:W0:Y:S02]  /*18a0*/  MUFU.RCP R27, R27 ;  /* 0x0000001b001b7308 */ /* 0x004e240000001000 */
[----:B0-----:R-:W-:-:S06]  /*18b0*/  VIADD R18, R27, 0xffffffe ;  /* 0x0ffffffe1b127836 */ /* 0x001fcc0000000000 */
[----:B------:R0:W2:Y:S02]  /*18c0*/  F2I.FTZ.U32.TRUNC.NTZ R19, R18 ;  /* 0x0000001200137305 */ /* 0x0000a4000021f000 */
[----:B0-----:R-:W-:Y:S01]  /*18d0*/  IMAD.MOV.U32 R18, RZ, RZ, RZ ;  /* 0x000000ffff127224 */ /* 0x001fe200078e00ff */
[----:B--2---:R-:W-:-:S05]  /*18e0*/  IADD3 R29, PT, PT, RZ, -R19, RZ ;  /* 0x80000013ff1d7210 */ /* 0x004fca0007ffe0ff */
[----:B------:R-:W-:-:S04]  /*18f0*/  IMAD R13, R29, R26, RZ ;  /* 0x0000001a1d0d7224 */ /* 0x000fc800078e02ff */
[----:B------:R-:W-:-:S06]  /*1900*/  IMAD.HI.U32 R20, R19, R13, R18 ;  /* 0x0000000d13147227 */ /* 0x000fcc00078e0012 */
[----:B------:R-:W-:-:S05]  /*1910*/  IMAD.HI.U32 R13, R20, R21, RZ ;  /* 0x00000015140d7227 */ /* 0x000fca00078e00ff */
[----:B------:R-:W-:-:S05]  /*1920*/  IADD3 R13, PT, PT, -R13, RZ, RZ ;  /* 0x000000ff0d0d7210 */ /* 0x000fca0007ffe1ff */
[----:B------:R-:W-:Y:S01]  /*1930*/  IMAD R21, R26, R13, R21 ;  /* 0x0000000d1a157224 */ /* 0x000fe200078e0215 */
[----:B------:R-:W-:-:S04]  /*1940*/  MOV R13, 0x400 ;  /* 0x00000400000d7802 */ /* 0x000fc80000000f00 */
[----:B-1----:R-:W-:Y:S01]  /*1950*/  LEA R19, R0, R13, 0x18 ;  /* 0x0000000d00137211 */ /* 0x002fe200078ec0ff */
[----:B------:R-:W-:Y:S01]  /*1960*/  IMAD.MOV.U32 R0, RZ, RZ, 0x7fffffff ;  /* 0x7fffffffff007424 */ /* 0x000fe200078e00ff */
[----:B------:R-:W-:-:S03]  /*1970*/  ISETP.GT.U32.AND P4, PT, R26, R21, PT ;  /* 0x000000151a00720c */ /* 0x000fc60003f84070 */
[----:B------:R-:W-:-:S10]  /*1980*/  IMAD R19, R4, 0x4, R19 ;  /* 0x0000000404137824 */ /* 0x000fd400078e0213 */
[----:B------:R-:W-:Y:S02]  /*1990*/  @!P4 IADD3 R21, PT, PT, R21, -R26, RZ ;  /* 0x8000001a1515c210 */ /* 0x000fe40007ffe0ff */
[----:B-----5:R-:W-:-:S04]  /*19a0*/  FSETP.NAN.AND P0, PT, |R14|, |R14|, PT ;  /* 0x4000000e0e00720b */ /* 0x020fc80003f08200 */
[----:B------:R-:W-:-:S04]  /*19b0*/  FSETP.NAN.OR P0, PT, |R15|, |R15|, P0 ;  /* 0x4000000f0f00720b */ /* 0x000fc80000708600 */
[----:B------:R-:W-:-:S04]  /*19c0*/  FSETP.NAN.OR P0, PT, |R24|, |R24|, P0 ;  /* 0x400000181800720b */ /* 0x000fc80000708600 */
[----:B------:R-:W-:-:S13]  /*19d0*/  FSETP.NAN.OR P0, PT, |R25|, |R25|, P0 ;  /* 0x400000191900720b */ /* 0x000fda0000708600 */
[CC--:B------:R-:W-:Y:S02]  /*19e0*/  @!P0 FSETP.GT.AND P2, PT, R15.reuse, R24.reuse, PT ;  /* 0x000000180f00820b */ /* 0x0c0fe40003f44000 */
[CC--:B------:R-:W-:Y:S02]  /*19f0*/  @!P0 FSETP.GEU.AND P3, PT, R14.reuse, R25.reuse, PT ;  /* 0x000000190e00820b */ /* 0x0c0fe40003f6e000 */
[----:B------:R-:W-:Y:S02]  /*1a00*/  @!P0 FSEL R13, R15, R24, P2 ;  /* 0x000000180f0d8208 */ /* 0x000fe40001000000 */
[----:B------:R-:W-:Y:S02]  /*1a10*/  @!P0 FSEL R18, R14, R25, !P3 ;  /* 0x000000190e128208 */ /* 0x000fe40005800000 */
[----:B------:R-:W-:Y:S02]  /*1a20*/  ISETP.GT.U32.AND P2, PT, R26, R21, PT ;  /* 0x000000151a00720c */ /* 0x000fe40003f44070 */
[----:B------:R-:W-:Y:S01]  /*1a30*/  ISETP.GE.AND P3, PT, R12, RZ, PT ;  /* 0x000000ff0c00720c */ /* 0x000fe20003f66270 */
[----:B------:R-:W-:-:S05]  /*1a40*/  @!P0 FADD R0, R13, -R18 ;  /* 0x800000120d008221 */ /* 0x000fca0000000000 */
[----:B------:R0:W-:Y:S01]  /*1a50*/  STS [R19], R0 ;  /* 0x0000000013007388 */ /* 0x0001e20000000800 */
[----:B------:R-:W-:-:S04]  /*1a60*/  FSETP.NAN.AND P0, PT, |R0|, |R0|, PT ;  /* 0x400000000000720b */ /* 0x000fc80003f08200 */
[----:B------:R-:W-:-:S09]  /*1a70*/  @!P2 IMAD.IADD R21, R21, 0x1, -R26 ;  /* 0x000000011515a824 */ /* 0x000fd200078e0a1a */
[----:B0-----:R-:W-:Y:S05]  /*1a80*/  @P0 BRA `(.L_x_12) ;  /* 0x0000000000300947 */ /* 0x001fea0003800000 */
        /* <DEDUP_REMOVED lines=12> */
.L_x_12:
[----:B------:R-:W-:Y:S01]  /*1b50*/  UISETP.NE.AND UP0, UPT, UR7, URZ, UPT ;  /* 0x000000ff0700728c */ /* 0x000fe2000bf05270 */
[----:B------:R-:W-:Y:S01]  /*1b60*/  @!P3 IMAD.MOV R21, RZ, RZ, -R21 ;  /* 0x000000ffff15b224 */ /* 0x000fe200078e0a15 */
[----:B------:R-:W-:Y:S01]  /*1b70*/  IADD3 R23, PT, PT, R23, R17, RZ ;  /* 0x0000001117177210 */ /* 0x000fe20007ffe0ff */
[----:B------:R-:W-:Y:S02]  /*1b80*/  IMAD.MOV.U32 R25, RZ, RZ, R14 ;  /* 0x000000ffff197224 */ /* 0x000fe400078e000e */
[----:B------:R-:W-:Y:S01]  /*1b90*/  IMAD.MOV.U32 R24, RZ, RZ, R15 ;  /* 0x000000ffff187224 */ /* 0x000fe200078e000f */
[----:B------:R-:W-:-:S03]  /*1ba0*/  SEL R4, R22, R21, !P1 ;  /* 0x0000001516047207 */ /* 0x000fc60004800000 */
[----:B------:R-:W-:Y:S05]  /*1bb0*/  BRA.U UP0, `(.L_x_13) ;  /* 0xfffffffd000c7547 */ /* 0x000fea000b83ffff */
.L_x_8:
[----:B------:R-:W0:Y:S01]  /*1bc0*/  LDCU UR5, c[0x0][0x3a8] ;  /* 0x00007500ff0577ac */ /* 0x000e220008000800 */
[----:B------:R-:W-:Y:S01]  /*1bd0*/  MOV R10, 0x7f800000 ;  /* 0x7f800000000a7802 */ /* 0x000fe20000000f00 */
[----:B------:R-:W-:Y:S01]  /*1be0*/  IMAD.MOV.U32 R12, RZ, RZ, RZ ;  /* 0x000000ffff0c7224 */ /* 0x000fe200078e00ff */
[----:B0-----:R-:W-:Y:S01]  /*1bf0*/  ISETP.NE.AND P2, PT, RZ, UR5, PT ;  /* 0x00000005ff007c0c */ /* 0x001fe2000bf45270 */
[----:B------:R-:W-:-:S03]  /*1c00*/  UMOV UR5, URZ ;  /* 0x000000ff00057c82 */ /* 0x000fc60008000000 */
[----:B------:R-:W-:-:S09]  /*1c10*/  FSEL R10, R10, -INF , !P2 ;  /* 0xff8000000a0a7808 */ /* 0x000fd20005000000 */
.L_x_29:
[----:B0-----:R-:W0:Y:S01]  /*1c20*/  LDCU UR14, c[0x0][0x398] ;  /* 0x00007300ff0e77ac */ /* 0x001e220008000800 */
[----:B--2---:R-:W2:Y:S01]  /*1c30*/  LDCU.128 UR8, c[0x0][0x380] ;  /* 0x00007000ff0877ac */ /* 0x004ea20008000c00 */
[----:B------:R-:W1:Y:S01]  /*1c40*/  LDCU UR7, c[0x0][0x3a0] ;  /* 0x00007400ff0777ac */ /* 0x000e620008000800 */
[----:B0-----:R-:W-:-:S04]  /*1c50*/  UIMAD UR14, UR6, UR14, UR21 ;  /* 0x0000000e060e72a4 */ /* 0x001fc8000f8e0215 */
[----:B--2---:R-:W-:Y:S02]  /*1c60*/  UIMAD.WIDE UR10, UR14, 0x4, UR10 ;  /* 0x000000040e0a78a5 */ /* 0x004fe4000f8e020a */
[----:B------:R-:W-:-:S04]  /*1c70*/  UIMAD.WIDE UR8, UR14, 0x4, UR8 ;  /* 0x000000040e0878a5 */ /* 0x000fc8000f8e0208 */
[----:B------:R-:W-:Y:S01]  /*1c80*/  IMAD.U32 R20, RZ, RZ, UR10 ;  /* 0x0000000aff147e24 */ /* 0x000fe2000f8e00ff */
[----:B------:R-:W-:Y:S01]  /*1c90*/  MOV R21, UR11 ;  /* 0x0000000b00157c02 */ /* 0x000fe20008000f00 */
[----:B------:R-:W-:Y:S02]  /*1ca0*/  IMAD.U32 R18, RZ, RZ, UR8 ;  /* 0x00000008ff127e24 */ /* 0x000fe4000f8e00ff */
[----:B------:R-:W-:Y:S02]  /*1cb0*/  IMAD.U32 R19, RZ, RZ, UR9 ;  /* 0x00000009ff137e24 */ /* 0x000fe4000f8e00ff */
[----:B------:R-:W2:Y:S04]  /*1cc0*/  LDG.E.CONSTANT R11, desc[UR12][R20.64] ;  /* 0x0000000c140b7981 */ /* 0x000ea8000c1e9900 */
[----:B------:R-:W2:Y:S01]  /*1cd0*/  LDG.E.CONSTANT R4, desc[UR12][R18.64] ;  /* 0x0000000c12047981 */ /* 0x000ea2000c1e9900 */
[----:B-1-34-:R-:W0:Y:S01]  /*1ce0*/  I2F.U32.RP R0, UR7 ;  /* 0x0000000700007d06 */ /* 0x01ae220008209000 */
[----:B------:R-:W-:Y:S01]  /*1cf0*/  ISETP.NE.U32.AND P3, PT, RZ, UR7, PT ;  /* 0x00000007ff007c0c */ /* 0x000fe2000bf65070 */
[----:B------:R-:W-:-:S06]  /*1d00*/  UISETP.GE.AND UP0, UPT, UR4, UR7, UPT ;  /* 0x000000070400728c */ /* 0x000fcc000bf06270 */
[----:B0-----:R-:W0:Y:S02]  /*1d10*/  MUFU.RCP R0, R0 ;  /* 0x0000000000007308 */ /* 0x001e240000001000 */
[----:B0-----:R-:W-:Y:S02]  /*1d20*/  IADD3 R2, PT, PT, R0, 0xffffffe, RZ ;  /* 0x0ffffffe00027810 */ /* 0x001fe40007ffe0ff */
[----:B------:R-:W-:-:S04]  /*1d30*/  MOV R0, 0x400 ;  /* 0x0000040000007802 */ /* 0x000fc80000000f00 */
[----:B------:R0:W1:Y:S02]  /*1d40*/  F2I.FTZ.U32.TRUNC.NTZ R3, R2 ;  /* 0x0000000200037305 */ /* 0x000064000021f000 */
[----:B0-----:R-:W-:Y:S02]  /*1d50*/  IMAD.MOV.U32 R2, RZ, RZ, RZ ;  /* 0x000000ffff027224 */ /* 0x001fe400078e00ff */
[----:B-1----:R-:W-:-:S04]  /*1d60*/  IMAD.MOV R13, RZ, RZ, -R3 ;  /* 0x000000ffff0d7224 */ /* 0x002fc800078e0a03 */
[----:B------:R-:W-:-:S04]  /*1d70*/  IMAD R13, R13, UR7, RZ ;  /* 0x000000070d0d7c24 */ /* 0x000fc8000f8e02ff */
[----:B------:R-:W-:Y:S02]  /*1d80*/  IMAD.HI.U32 R3, R3, R13, R2 ;  /* 0x0000000d03037227 */ /* 0x000fe400078e0002 */
[----:B------:R-:W0:Y:S04]  /*1d90*/  S2R R13, SR_CgaCtaId ;  /* 0x00000000000d7919 */ /* 0x000e280000008800 */
[----:B------:R-:W-:-:S05]  /*1da0*/  IMAD.HI.U32 R3, R3, R16, RZ ;  /* 0x0000001003037227 */ /* 0x000fca00078e00ff */
[----:B------:R-:W-:-:S05]  /*1db0*/  IADD3 R3, PT, PT, -R3, RZ, RZ ;  /* 0x000000ff03037210 */ /* 0x000fca0007ffe1ff */
[----:B------:R-:W-:-:S05]  /*1dc0*/  IMAD R16, R3, UR7, R16 ;  /* 0x0000000703107c24 */ /* 0x000fca000f8e0210 */
[----:B------:R-:W-:-:S13]  /*1dd0*/  ISETP.GE.U32.AND P1, PT, R16, UR7, PT ;  /* 0x0000000710007c0c */ /* 0x000fda000bf26070 */
[----:B------:R-:W-:Y:S01]  /*1de0*/  @P1 VIADD R16, R16, -UR7 ;  /* 0x8000000710101c36 */ /* 0x000fe20008000000 */
[----:B0-----:R-:W-:Y:S01]  /*1df0*/  LEA R13, R13, R0, 0x18 ;  /* 0x000000000d0d7211 */ /* 0x001fe200078ec0ff */
[----:B------:R-:W-:-:S03]  /*1e00*/  IMAD.MOV.U32 R0, RZ, RZ, 0x7fffffff ;  /* 0x7fffffffff007424 */ /* 0x000fc600078e00ff */
[----:B------:R-:W-:-:S13]  /*1e10*/  ISETP.GE.U32.AND P1, PT, R16, UR7, PT ;  /* 0x0000000710007c0c */ /* 0x000fda000bf26070 */
[----:B------:R-:W-:Y:S02]  /*1e20*/  @P1 IADD3 R16, PT, PT, R16, -UR7, RZ ;  /* 0x8000000710101c10 */ /* 0x000fe4000fffe0ff */
[----:B------:R-:W-:Y:S02]  /*1e30*/  @!P3 LOP3.LUT R16, RZ, UR7, RZ, 0x33, !PT ;  /* 0x00000007ff10bc12 */ /* 0x000fe4000f8e33ff */
[----:B--2---:R-:W-:-:S04]  /*1e40*/  FSETP.NAN.AND P0, PT, |R11|, |R11|, PT ;  /* 0x4000000b0b00720b */ /* 0x004fc80003f08200 */
[----:B------:R-:W-:-:S04]  /*1e50*/  FSETP.NAN.OR P0, PT, |R4|, |R4|, P0 ;  /* 0x400000040400720b */ /* 0x000fc80000708600 */
[----:B-----5:R-:W-:-:S04]  /*1e60*/  FSETP.NAN.OR P0, PT, |R15|, |R15|, P0 ;  /* 0x4000000f0f00720b */ /* 0x020fc80000708600 */
[----:B------:R-:W-:-:S13]  /*1e70*/  FSETP.NAN.OR P0, PT, |R14|, |R14|, P0 ;  /* 0x4000000e0e00720b */ /* 0x000fda0000708600 */
[CC--:B------:R-:W-:Y:S02]  /*1e80*/  @!P0 FSETP.GT.AND P4, PT, R4.reuse, R15.reuse, PT ;  /* 0x0000000f0400820b */ /* 0x0c0fe40003f84000 */
[CC--:B------:R-:W-:Y:S02]  /*1e90*/  @!P0 FSETP.GEU.AND P5, PT, R11.reuse, R14.reuse, PT ;  /* 0x0000000e0b00820b */ /* 0x0c0fe40003fae000 */
[----:B------:R-:W-:Y:S01]  /*1ea0*/  @!P0 FSEL R2, R4, R15, P4 ;  /* 0x0000000f04028208 */ /* 0x000fe20002000000 */
[----:B------:R-:W-:Y:S01]  /*1eb0*/  IMAD R15, R16, 0x4, R13 ;  /* 0x00000004100f7824 */ /* 0x000fe200078e020d */
[----:B------:R-:W-:-:S05]  /*1ec0*/  @!P0 FSEL R3, R11, R14, !P5 ;  /* 0x0000000e0b038208 */ /* 0x000fca0006800000 */
[----:B------:R-:W-:Y:S01]  /*1ed0*/  @!P0 FADD R0, R2, -R3 ;  /* 0x8000000302008221 */ /* 0x000fe20000000000 */
[----:B------:R-:W-:Y:S06]  /*1ee0*/  BRA.U !UP0, `(.L_x_14) ;  /* 0x00000001083c7547 */ /* 0x000fec000b800000 */
[----:B------:R-:W0:Y:S02]  /*1ef0*/  LDS R2, [R15] ;  /* 0x000000000f027984 */ /* 0x000e240000000800 */
[----:B0-----:R-:W-:-:S13]  /*1f00*/  FSETP.NAN.AND P0, PT, |R2|, |R2|, PT ;  /* 0x400000020200720b */ /* 0x001fda0003f08200 */
[----:B------:R-:W-:Y:S05]  /*1f10*/  @P0 BRA `(.L_x_14) ;  /* 0x0000000000300947 */ /* 0x000fea0003800000 */
[----:B------:R-:W-:Y:S01]  /*1f20*/  FFMA R14, R2, R2, RZ ;  /* 0x00000002020e7223 */ /* 0x000fe200000000ff */
[----:B------:R-:W-:Y:S01]  /*1f30*/  FADD R5, -R5, -R2 ;  /* 0x8000000205057221 */ /* 0x000fe20000000100 */
[----:B------:R-:W-:Y:S02]  /*1f40*/  VIADD R9, R9, 0xffffffff ;  /* 0xffffffff09097836 */ /* 0x000fe40000000000 */
[----:B------:R-:W-:Y:S01]  /*1f50*/  FADD R7, -R7, -R14 ;  /* 0x8000000e07077221 */ /* 0x000fe20000000100 */
[----:B------:R-:W-:-:S03]  /*1f60*/  FADD R3, R8, R5 ;  /* 0x0000000508037221 */ /* 0x000fc60000000000 */
[----:B------:R-:W-:Y:S01]  /*1f70*/  FADD R13, R6, R7 ;  /* 0x00000007060d7221 */ /* 0x000fe20000000000 */
[----:B------:R-:W-:Y:S01]  /*1f80*/  FADD R2, -R8, R3 ;  /* 0x0000000308027221 */ /* 0x000fe20000000100 */
[----:B------:R-:W-:Y:S02]  /*1f90*/  MOV R8, R3 ;  /* 0x0000000300087202 */ /* 0x000fe40000000f00 */
[----:B------:R-:W-:Y:S01]  /*1fa0*/  FADD R6, -R6, R13 ;  /* 0x0000000d06067221 */ /* 0x000fe20000000100 */
[----:B------:R-:W-:-:S03]  /*1fb0*/  FADD R5, -R5, R2 ;  /* 0x0000000205057221 */ /* 0x000fc60000000100 */
[----:B------:R-:W-:Y:S01]  /*1fc0*/  FADD R7, -R7, R6 ;  /* 0x0000000607077221 */ /* 0x000fe20000000100 */
[----:B------:R-:W-:-:S07]  /*1fd0*/  IMAD.MOV.U32 R6, RZ, RZ, R13 ;  /* 0x000000ffff067224 */ /* 0x000fce00078e000d */
.L_x_14:
[----:B------:R0:W-:Y:S01]  /*1fe0*/  STS [R15], R0 ;  /* 0x000000000f007388 */ /* 0x0001e20000000800 */
[----:B------:R-:W-:-:S13]  /*1ff0*/  FSETP.NAN.AND P0, PT, |R0|, |R0|, PT ;  /* 0x400000000000720b */ /* 0x000fda0003f08200 */
        /* <DEDUP_REMOVED lines=13> */
.L_x_15:
[----:B------:R-:W-:Y:S01]  /*20d0*/  ISETP.GE.AND P0, PT, R9, 0x1, PT ;  /* 0x000000010900780c */ /* 0x000fe20003f06270 */
[----:B------:R-:W-:-:S12]  /*20e0*/  IMAD.MOV.U32 R13, RZ, RZ, 0x7fffffff ;  /* 0x7fffffffff0d7424 */ /* 0x000fd800078e00ff */
[----:B------:R-:W-:Y:S05]  /*20f0*/  @!P0 BRA `(.L_x_16) ;  /* 0x00000000009c8947 */ /* 0x000fea0003800000 */
[----:B------:R-:W-:-:S04]  /*2100*/  I2FP.F32.U32 R14, R9 ;  /* 0x00000009000e7245 */ /* 0x000fc80000201000 */
[----:B------:R-:W-:-:S04]  /*2110*/  IADD3 R0, PT, PT, R14, 0x1800000, RZ ;  /* 0x018000000e007810 */ /* 0x000fc80007ffe0ff */
[----:B------:R-:W-:-:S04]  /*2120*/  LOP3.LUT R0, R0, 0x7f800000, RZ, 0xc0, !PT ;  /* 0x7f80000000007812 */ /* 0x000fc800078ec0ff */
[----:B------:R-:W-:-:S13]  /*2130*/  ISETP.GT.U32.AND P0, PT, R0, 0x1ffffff, PT ;  /* 0x01ffffff0000780c */ /* 0x000fda0003f04070 */
[----:B------:R-:W-:Y:S05]  /*2140*/  @P0 BRA `(.L_x_17) ;  /* 0x0000000000100947 */ /* 0x000fea0003800000 */
[----:B------:R-:W-:-:S07]  /*2150*/  MOV R2, 0x2170 ;  /* 0x0000217000027802 */ /* 0x000fce0000000f00 */
[----:B------:R-:W-:Y:S05]  /*2160*/  CALL.REL.NOINC `($__internal_0_$__cuda_sm20_rcp_rn_f32_slowpath) ;  /* 0x0000000c007c7944 */ /* 0x000fea0003c00000 */
[----:B------:R-:W-:Y:S01]  /*2170*/  IMAD.MOV.U32 R3, RZ, RZ, R0 ;  /* 0x000000ffff037224 */ /* 0x000fe200078e0000 */
[----:B------:R-:W-:Y:S06]  /*2180*/  BRA `(.L_x_18) ;  /* 0x0000000000107947 */ /* 0x000fec0003800000 */
.L_x_17:
[----:B------:R-:W0:Y:S02]  /*2190*/  MUFU.RCP R3, R14 ;  /* 0x0000000e00037308 */ /* 0x000e240000001000 */
[----:B0-----:R-:W-:-:S04]  /*21a0*/  FFMA R0, R14, R3, -1 ;  /* 0xbf8000000e007423 */ /* 0x001fc80000000003 */
[----:B------:R-:W-:-:S04]  /*21b0*/  FADD.FTZ R0, -R0, -RZ ;  /* 0x800000ff00007221 */ /* 0x000fc80000010100 */
[----:B------:R-:W-:-:S07]  /*21c0*/  FFMA R3, R3, R0, R3 ;  /* 0x0000000003037223 */ /* 0x000fce0000000003 */
.L_x_18:
[-C--:B------:R-:W-:Y:S01]  /*21d0*/  FMUL R2, R8, R3.reuse ;  /* 0x0000000308027220 */ /* 0x080fe20000400000 */
[----:B------:R-:W-:-:S04]  /*21e0*/  FMUL R3, R6, R3 ;  /* 0x0000000306037220 */ /* 0x000fc80000400000 */
[----:B------:R-:W-:-:S05]  /*21f0*/  FFMA R3, -R2, R2, R3 ;  /* 0x0000000202037223 */ /* 0x000fca0000000103 */
[----:B------:R-:W-:-:S04]  /*2200*/  FSETP.GEU.AND P0, PT, R3, RZ, PT ;  /* 0x000000ff0300720b */ /* 0x000fc80003f0e000 */
[----:B------:R-:W-:-:S04]  /*2210*/  FSEL R3, R3, RZ, P0 ;  /* 0x000000ff03037208 */ /* 0x000fc80000000000 */
[----:B------:R0:W1:Y:S01]  /*2220*/  MUFU.RSQ R14, R3 ;  /* 0x00000003000e7308 */ /* 0x0000620000001400 */
[----:B------:R-:W-:-:S05]  /*2230*/  VIADD R0, R3, 0xf3000000 ;  /* 0xf300000003007836 */ /* 0x000fca0000000000 */
[----:B------:R-:W-:-:S13]  /*2240*/  ISETP.GT.U32.AND P0, PT, R0, 0x727fffff, PT ;  /* 0x727fffff0000780c */ /* 0x000fda0003f04070 */
[----:B01----:R-:W-:Y:S05]  /*2250*/  @!P0 BRA `(.L_x_19) ;  /* 0x0000000000108947 */ /* 0x003fea0003800000 */
[----:B------:R-:W-:-:S07]  /*2260*/  MOV R17, 0x2280 ;  /* 0x0000228000117802 */ /* 0x000fce0000000f00 */
[----:B------:R-:W-:Y:S05]  /*2270*/  CALL.REL.NOINC `($__internal_1_$__cuda_sm20_sqrt_rn_f32_slowpath) ;  /* 0x00000010000c7944 */ /* 0x000fea0003c00000 */
[----:B------:R-:W-:Y:S01]  /*2280*/  MOV R0, R3 ;  /* 0x0000000300007202 */ /* 0x000fe20000000f00 */
[----:B------:R-:W-:Y:S06]  /*2290*/  BRA `(.L_x_20) ;  /* 0x0000000000107947 */ /* 0x000fec0003800000 */
.L_x_19:
[----:B------:R-:W-:Y:S01]  /*22a0*/  FMUL.FTZ R0, R3, R14 ;  /* 0x0000000e03007220 */ /* 0x000fe20000410000 */
[----:B------:R-:W-:-:S03]  /*22b0*/  FMUL.FTZ R13, R14, 0.5 ;  /* 0x3f0000000e0d7820 */ /* 0x000fc60000410000 */
[----:B------:R-:W-:-:S04]  /*22c0*/  FFMA R3, -R0, R0, R3 ;  /* 0x0000000000037223 */ /* 0x000fc80000000103 */
[----:B------:R-:W-:-:S07]  /*22d0*/  FFMA R0, R3, R13, R0 ;  /* 0x0000000d03007223 */ /* 0x000fce0000000000 */
.L_x_20:
[----:B------:R-:W0:Y:S01]  /*22e0*/  LDCU UR7, c[0x0][0x3a4] ;  /* 0x00007480ff0777ac */ /* 0x000e220008000800 */
[C-C-:B------:R-:W-:Y:S01]  /*22f0*/  @P2 FADD R3, R4.reuse, -R2.reuse ;  /* 0x8000000204032221 */ /* 0x140fe20000000000 */
[C---:B------:R-:W-:Y:S01]  /*2300*/  @!P2 FADD R13, R11.reuse, R2 ;  /* 0x000000020b0da221 */ /* 0x040fe20000000000 */
[----:B------:R-:W-:Y:S02]  /*2310*/  @P2 FSETP.NAN.AND P0, PT, |R4|, |R4|, PT ;  /* 0x400000040400220b */ /* 0x000fe40003f08200 */
[----:B------:R-:W-:Y:S01]  /*2320*/  @!P2 FSETP.NAN.AND P1, PT, |R11|, |R11|, PT ;  /* 0x4000000b0b00a20b */ /* 0x000fe20003f28200 */
[C---:B0-----:R-:W-:Y:S01]  /*2330*/  @P2 FFMA R3, -R0.reuse, UR7, R3 ;  /* 0x0000000700032c23 */ /* 0x041fe20008000103 */
[----:B------:R-:W-:-:S04]  /*2340*/  @!P2 FFMA R0, R0, UR7, R13 ;  /* 0x000000070000ac23 */ /* 0x000fc8000800000d */
[----:B------:R-:W-:Y:S02]  /*2350*/  @P2 FSEL R13, R3, +QNAN , !P0 ;  /* 0x7fffffff030d2808 */ /* 0x000fe40004000000 */
[----:B------:R-:W-:-:S07]  /*2360*/  @!P2 FSEL R13, R0, +QNAN , !P1 ;  /* 0x7fffffff000da808 */ /* 0x000fce0004800000 */
.L_x_16:
[----:B------:R-:W0:Y:S01]  /*2370*/  LDC R14, c[0x0][0x3a0] ;  /* 0x0000e800ff0e7b82 */ /* 0x000e220000000800 */
[----:B------:R-:W-:Y:S01]  /*2380*/  HFMA2 R2, -RZ, RZ, 0, 0 ;  /* 0x00000000ff027431 */ /* 0x000fe200000001ff */
[----:B------:R-:W-:Y:S01]  /*2390*/  ISETP.LE.AND P1, PT, RZ, UR6, PT ;  /* 0x00000006ff007c0c */ /* 0x000fe2000bf23270 */
[----:B------:R-:W-:Y:S02]  /*23a0*/  UISETP.GE.AND UP0, UPT, UR5, 0x1, UPT ;  /* 0x000000010500788c */ /* 0x000fe4000bf06270 */
[----:B------:R-:W-:Y:S01]  /*23b0*/  UIADD3 UR8, UPT, UPT, UR6, 0x1, URZ ;  /* 0x0000000106087890 */ /* 0x000fe2000fffe0ff */
[----:B0-----:R-:W-:Y:S02]  /*23c0*/  IABS R15, R14 ;  /* 0x0000000e000f7213 */ /* 0x001fe40000000000 */
[----:B------:R-:W-:Y:S02]  /*23d0*/  ISETP.NE.AND P3, PT, R14, RZ, PT ;  /* 0x000000ff0e00720c */ /* 0x000fe40003f65270 */
[----:B------:R-:W0:Y:S08]  /*23e0*/  I2F.RP R17, R15 ;  /* 0x0000000f00117306 */ /* 0x000e300000209400 */
[----:B0-----:R-:W0:Y:S02]  /*23f0*/  MUFU.RCP R17, R17 ;  /* 0x0000001100117308 */ /* 0x001e240000001000 */
[----:B0-----:R-:W-:-:S06]  /*2400*/  VIADD R18, R17, 0xffffffe ;  /* 0x0ffffffe11127836 */ /* 0x001fcc0000000000 */
[----:B------:R-:W0:Y:S02]  /*2410*/  F2I.FTZ.U32.TRUNC.NTZ R3, R18 ;  /* 0x0000001200037305 */ /* 0x000e24000021f000 */
[----:B0-----:R-:W-:-:S04]  /*2420*/  IMAD.MOV R0, RZ, RZ, -R3 ;  /* 0x000000ffff007224 */ /* 0x001fc800078e0a03 */
[----:B------:R-:W-:Y:S01]  /*2430*/  IMAD R19, R0, R15, RZ ;  /* 0x0000000f00137224 */ /* 0x000fe200078e02ff */
[----:B------:R-:W-:-:S03]  /*2440*/  IABS R0, UR6 ;  /* 0x0000000600007c13 */ /* 0x000fc60008000000 */
[----:B------:R-:W-:-:S04]  /*2450*/  IMAD.HI.U32 R19, R3, R19, R2 ;  /* 0x0000001303137227 */ /* 0x000fc800078e0002 */
[----:B------:R-:W-:-:S04]  /*2460*/  IMAD.MOV.U32 R2, RZ, RZ, R0 ;  /* 0x000000ffff027224 */ /* 0x000fc800078e0000 */
[----:B------:R-:W-:-:S04]  /*2470*/  IMAD.HI.U32 R0, R19, R2, RZ ;  /* 0x0000000213007227 */ /* 0x000fc800078e00ff */
[----:B------:R-:W-:-:S04]  /*2480*/  IMAD.MOV R3, RZ, RZ, -R0 ;  /* 0x000000ffff037224 */ /* 0x000fc800078e0a00 */
[----:B------:R-:W-:-:S05]  /*2490*/  IMAD R0, R15, R3, R2 ;  /* 0x000000030f007224 */ /* 0x000fca00078e0202 */
[----:B------:R-:W-:-:S13]  /*24a0*/  ISETP.GT.U32.AND P0, PT, R15, R0, PT ;  /* 0x000000000f00720c */ /* 0x000fda0003f04070 */
[----:B------:R-:W-:-:S04]  /*24b0*/  @!P0 IADD3 R0, PT, PT, R0, -R15, RZ ;  /* 0x8000000f00008210 */ /* 0x000fc80007ffe0ff */
[----:B------:R-:W-:-:S13]  /*24c0*/  ISETP.GT.U32.AND P0, PT, R15, R0, PT ;  /* 0x000000000f00720c */ /* 0x000fda0003f04070 */
[----:B------:R-:W-:Y:S01]  /*24d0*/  @!P0 IMAD.IADD R0, R0, 0x1, -R15 ;  /* 0x0000000100008824 */ /* 0x000fe200078e0a0f */
[----:B------:R-:W-:-:S03]  /*24e0*/  FSETP.NAN.AND P0, PT, |R13|, |R13|, PT ;  /* 0x4000000d0d00720b */ /* 0x000fc60003f08200 */
[----:B------:R-:W-:Y:S01]  /*24f0*/  IMAD.MOV.U32 R3, RZ, RZ, R0 ;  /* 0x000000ffff037224 */ /* 0x000fe200078e0000 */
[----:B------:R-:W-:Y:S02]  /*2500*/  LOP3.LUT R0, RZ, R14, RZ, 0x33, !PT ;  /* 0x0000000eff007212 */ /* 0x000fe400078e33ff */
[----:B------:R-:W-:Y:S02]  /*2510*/  FSEL R13, R13, R10, !P0 ;  /* 0x0000000a0d0d7208 */ /* 0x000fe40004000000 */
[----:B------:R-:W-:-:S04]  /*2520*/  @!P1 IADD3 R3, PT, PT, -R3, RZ, RZ ;  /* 0x000000ff03039210 */ /* 0x000fc80007ffe1ff */
[----:B------:R-:W-:-:S04]  /*2530*/  SEL R3, R0, R3, !P3 ;  /* 0x0000000300037207 */ /* 0x000fc80005800000 */
[----:B------:R-:W-:-:S05]  /*2540*/  LEA R2, R3, UR23, 0x2 ;  /* 0x0000001703027c11 */ /* 0x000fca000f8e10ff */
[----:B------:R0:W-:Y:S01]  /*2550*/  STS [R2], R13 ;  /* 0x0000000d02007388 */ /* 0x0001e20000000800 */
[----:B------:R-:W-:Y:S05]  /*2560*/  BRA.U !UP0, `(.L_x_21) ;  /* 0x0000000108387547 */ /* 0x000fea000b800000 */
[----:B------:R-:W1:Y:S01]  /*2570*/  LDC R15, c[0x0][0x3a0] ;  /* 0x0000e800ff0f7b82 */ /* 0x000e620000000800 */
[----:B------:R-:W-:-:S07]  /*2580*/  IADD3 R3, PT, PT, -R14, UR8, RZ ;  /* 0x000000080e037c10 */ /* 0x000fce000fffe1ff */
.L_x_22:
[----:B0-----:R-:W-:-:S06]  /*2590*/  LEA R2, R12, UR24, 0x2 ;  /* 0x000000180c027c11 */ /* 0x001fcc000f8e10ff */
[----:B------:R-:W0:Y:S02]  /*25a0*/  LDS R2, [R2] ;  /* 0x0000000002027984 */ /* 0x000e240000000800 */
[----:B0-----:R-:W-:-:S13]  /*25b0*/  ISETP.GE.AND P0, PT, R2, R3, PT ;  /* 0x000000030200720c */ /* 0x001fda0003f06270 */
[----:B------:R-:W-:Y:S05]  /*25c0*/  @P0 BRA `(.L_x_21) ;  /* 0x0000000000200947 */ /* 0x000fea0003800000 */
[----:B------:R-:W-:Y:S01]  /*25d0*/  UISETP.GT.AND UP0, UPT, UR5, 0x1, UPT ;  /* 0x000000010500788c */ /* 0x000fe2000bf04270 */
[----:B------:R-:W-:Y:S01]  /*25e0*/  VIADD R12, R12, 0x1 ;  /* 0x000000010c0c7836 */ /* 0x000fe20000000000 */
[----:B------:R-:W-:-:S04]  /*25f0*/  UIADD3 UR7, UPT, UPT, UR5, -0x1, URZ ;  /* 0xffffffff05077890 */ /* 0x000fc8000fffe0ff */
[----:B-1----:R-:W-:-:S03]  /*2600*/  ISETP.NE.AND P0, PT, R12, R15, PT ;  /* 0x0000000f0c00720c */ /* 0x002fc60003f05270 */
[----:B------:R-:W-:Y:S01]  /*2610*/  UMOV UR5, UR7 ;  /* 0x0000000700057c82 */ /* 0x000fe20008000000 */
[----:B------:R-:W-:Y:S01]  /*2620*/  SEL R12, R12, RZ, P0 ;  /* 0x000000ff0c0c7207 */ /* 0x000fe20000000000 */
[----:B------:R-:W-:Y:S08]  /*2630*/  BRA.U UP0, `(.L_x_22) ;  /* 0xfffffffd00d47547 */ /* 0x000ff0000b83ffff */
[----:B------:R-:W-:-:S05]  /*2640*/  UMOV UR5, URZ ;  /* 0x000000ff00057c82 */ /* 0x000fca0008000000 */
.L_x_21:
[----:B------:R-:W-:Y:S05]  /*2650*/  @!P2 BRA `(.L_x_23) ;  /* 0x0000000000b8a947 */ /* 0x000fea0003800000 */
[----:B------:R-:W-:-:S09]  /*2660*/  UISETP.GE.AND UP0, UPT, UR5, 0x1, UPT ;  /* 0x000000010500788c */ /* 0x000fd2000bf06270 */
[----:B------:R-:W-:Y:S05]  /*2670*/  BRA.U !UP0, `(.L_x_24) ;  /* 0x0000000508647547 */ /* 0x000fea000b800000 */
[----:B0-----:R-:W0:Y:S08]  /*2680*/  LDC R2, c[0x0][0x3a0] ;  /* 0x0000e800ff027b82 */ /* 0x001e300000000800 */
[----:B-1----:R-:W1:Y:S01]  /*2690*/  LDC R15, c[0x0][0x3a0] ;  /* 0x0000e800ff0f7b82 */ /* 0x002e620000000800 */
[----:B0-----:R-:W-:Y:S01]  /*26a0*/  IABS R14, R2 ;  /* 0x00000002000e7213 */ /* 0x001fe20000000000 */
[----:B------:R-:W-:-:S03]  /*26b0*/  IMAD.MOV.U32 R2, RZ, RZ, RZ ;  /* 0x000000ffff027224 */ /* 0x000fc600078e00ff */
[----:B------:R-:W0:Y:S01]  /*26c0*/  I2F.RP R17, R14 ;  /* 0x0000000e00117306 */ /* 0x000e220000209400 */
[----:B-1----:R-:W-:Y:S02]  /*26d0*/  IABS R20, R15 ;  /* 0x0000000f00147213 */ /* 0x002fe40000000000 */
[----:B------:R-:W-:-:S05]  /*26e0*/  ISETP.NE.AND P0, PT, R15, RZ, PT ;  /* 0x000000ff0f00720c */ /* 0x000fca0003f05270 */
[----:B0-----:R-:W0:Y:S02]  /*26f0*/  MUFU.RCP R17, R17 ;  /* 0x0000001100117308 */ /* 0x001e240000001000 */
[----:B0-----:R-:W-:Y:S01]  /*2700*/  VIADD R18, R17, 0xffffffe ;  /* 0x0ffffffe11127836 */ /* 0x001fe20000000000 */
[----:B------:R-:W-:-:S05]  /*2710*/  LOP3.LUT R17, RZ, R15, RZ, 0x33, !PT ;  /* 0x0000000fff117212 */ /* 0x000fca00078e33ff */
[----:B------:R-:W0:Y:S02]  /*2720*/  F2I.FTZ.U32.TRUNC.NTZ R3, R18 ;  /* 0x0000001200037305 */ /* 0x000e24000021f000 */
[----:B0-----:R-:W-:-:S05]  /*2730*/  IADD3 R19, PT, PT, RZ, -R3, RZ ;  /* 0x80000003ff137210 */ /* 0x001fca0007ffe0ff */
[----:B------:R-:W-:-:S04]  /*2740*/  IMAD R19, R19, R14, RZ ;  /* 0x0000000e13137224 */ /* 0x000fc800078e02ff */
[----:B------:R-:W-:-:S04]  /*2750*/  IMAD.HI.U32 R3, R3, R19, R2 ;  /* 0x0000001303037227 */ /* 0x000fc800078e0002 */
[----:B------:R-:W-:-:S07]  /*2760*/  IMAD.MOV.U32 R2, RZ, RZ, R20 ;  /* 0x000000ffff027224 */ /* 0x000fce00078e0014 */
.L_x_25:
[----:B------:R-:W-:-:S04]  /*2770*/  IADD3 R18, PT, PT, R12, UR5, RZ ;  /* 0x000000050c127c10 */ /* 0x000fc8000fffe0ff */
[----:B------:R-:W-:-:S04]  /*2780*/  ISETP.GT.AND P1, PT, R18, R15, PT ;  /* 0x0000000f1200720c */ /* 0x000fc80003f24270 */
[----:B------:R-:W-:-:S05]  /*2790*/  SEL R19, R0, 0xffffffff, P1 ;  /* 0xffffffff00137807 */ /* 0x000fca0000800000 */
[----:B------:R-:W-:-:S05]  /*27a0*/  IMAD.IADD R19, R18, 0x1, R19 ;  /* 0x0000000112137824 */ /* 0x000fca00078e0213 */
[----:B------:R-:W-:-:S06]  /*27b0*/  LEA R19, R19, UR24, 0x2 ;  /* 0x0000001813137c11 */ /* 0x000fcc000f8e10ff */
[----:B------:R-:W0:Y:S02]  /*27c0*/  LDS R19, [R19] ;  /* 0x0000000013137984 */ /* 0x000e240000000800 */
[----:B0-----:R-:W-:Y:S02]  /*27d0*/  IABS R21, R19 ;  /* 0x0000001300157213 */ /* 0x001fe40000000000 */
[----:B------:R-:W-:-:S03]  /*27e0*/  ISETP.GE.AND P3, PT, R19, RZ, PT ;  /* 0x000000ff1300720c */ /* 0x000fc60003f66270 */
[----:B------:R-:W-:-:S04]  /*27f0*/  IMAD.HI.U32 R0, R3, R21, RZ ;  /* 0x0000001503007227 */ /* 0x000fc800078e00ff */
[----:B------:R-:W-:-:S04]  /*2800*/  IMAD.MOV R0, RZ, RZ, -R0 ;  /* 0x000000ffff007224 */ /* 0x000fc800078e0a00 */
[----:B------:R-:W-:Y:S02]  /*2810*/  IMAD R21, R2, R0, R21 ;  /* 0x0000000002157224 */ /* 0x000fe400078e0215 */
[----:B------:R-:W-:-:S03]  /*2820*/  IMAD.MOV.U32 R0, RZ, RZ, R17 ;  /* 0x000000ffff007224 */ /* 0x000fc600078e0011 */
[----:B------:R-:W-:-:S13]  /*2830*/  ISETP.GT.U32.AND P1, PT, R14, R21, PT ;  /* 0x000000150e00720c */ /* 0x000fda0003f24070 */
[----:B------:R-:W-:-:S04]  /*2840*/  @!P1 IADD3 R21, PT, PT, R21, -R2, RZ ;  /* 0x8000000215159210 */ /* 0x000fc80007ffe0ff */
[----:B------:R-:W-:-:S13]  /*2850*/  ISETP.GT.U32.AND P1, PT, R14, R21, PT ;  /* 0x000000150e00720c */ /* 0x000fda0003f24070 */
[----:B------:R-:W-:-:S05]  /*2860*/  @!P1 IMAD.IADD R21, R21, 0x1, -R2 ;  /* 0x0000000115159824 */ /* 0x000fca00078e0a02 */
[----:B------:R-:W-:-:S04]  /*2870*/  @!P3 IADD3 R21, PT, PT, -R21, RZ, RZ ;  /* 0x000000ff1515b210 */ /* 0x000fc80007ffe1ff */
[----:B------:R-:W-:-:S04]  /*2880*/  SEL R21, R0, R21, !P0 ;  /* 0x0000001500157207 */ /* 0x000fc80004000000 */
[----:B------:R-:W-:-:S05]  /*2890*/  LEA R21, R21, UR23, 0x2 ;  /* 0x0000001715157c11 */ /* 0x000fca000f8e10ff */
[----:B------:R-:W0:Y:S02]  /*28a0*/  LDS R18, [R21] ;  /* 0x0000000015127984 */ /* 0x000e240000000800 */
[C---:B0-----:R-:W-:Y:S02]  /*28b0*/  FSETP.GTU.AND P1, PT, R18.reuse, R13, PT ;  /* 0x0000000d1200720b */ /* 0x041fe40003f2c000 */
[----:B------:R-:W-:-:S13]  /*28c0*/  FSETP.NUM.AND P3, PT, |R18|, |R18|, PT ;  /* 0x400000121200720b */ /* 0x000fda0003f67200 */
[----:B------:R-:W-:Y:S05]  /*28d0*/  @P1 BRA P3, `(.L_x_24) ;  /* 0x0000000000cc1947 */ /* 0x000fea0001800000 */
[----:B------:R-:W-:Y:S02]  /*28e0*/  UISETP.GT.AND UP0, UPT, UR5, 0x1, UPT ;  /* 0x000000010500788c */ /* 0x000fe4000bf04270 */
[----:B------:R-:W-:-:S07]  /*28f0*/  UIADD3 UR7, UPT, UPT, UR5, -0x1, URZ ;  /* 0xffffffff05077890 */ /* 0x000fce000fffe0ff */
[----:B------:R-:W-:Y:S01]  /*2900*/  UMOV UR5, UR7 ;  /* 0x0000000700057c82 */ /* 0x000fe20008000000 */
[----:B------:R-:W-:Y:S05]  /*2910*/  BRA.U UP0, `(.L_x_25) ;  /* 0xfffffffd00947547 */ /* 0x000fea000b83ffff */
[----:B------:R-:W-:Y:S01]  /*2920*/  UMOV UR5, URZ ;  /* 0x000000ff00057c82 */ /* 0x000fe20008000000 */
[----:B------:R-:W-:Y:S05]  /*2930*/  BRA `(.L_x_24) ;  /* 0x0000000000b47947 */ /* 0x000fea0003800000 */
.L_x_23:
[----:B------:R-:W-:-:S09]  /*2940*/  UISETP.GE.AND UP0, UPT, UR5, 0x1, UPT ;  /* 0x000000010500788c */ /* 0x000fd2000bf06270 */
[----:B------:R-:W-:Y:S05]  /*2950*/  BRA.U !UP0, `(.L_x_24) ;  /* 0x0000000108ac7547 */ /* 0x000fea000b800000 */
[----:B0-----:R-:W0:Y:S08]  /*2960*/  LDC R2, c[0x0][0x3a0] ;  /* 0x0000e800ff027b82 */ /* 0x001e300000000800 */
[----:B-1----:R-:W1:Y:S01]  /*2970*/  LDC R15, c[0x0][0x3a0] ;  /* 0x0000e800ff0f7b82 */ /* 0x002e620000000800 */
[----:B0-----:R-:W-:Y:S01]  /*2980*/  IABS R14, R2 ;  /* 0x00000002000e7213 */ /* 0x001fe20000000000 */
[----:B------:R-:W-:-:S03]  /*2990*/  HFMA2 R2, -RZ, RZ, 0, 0 ;  /* 0x00000000ff027431 */ /* 0x000fc600000001ff */
[----:B------:R-:W0:Y:S01]  /*29a0*/  I2F.RP R17, R14 ;  /* 0x0000000e00117306 */ /* 0x000e220000209400 */
[----:B-1----:R-:W-:Y:S02]  /*29b0*/  IABS R20, R15 ;  /* 0x0000000f00147213 */ /* 0x002fe40000000000 */
[----:B------:R-:W-:-:S05]  /*29c0*/  ISETP.NE.AND P0, PT, R15, RZ, PT ;  /* 0x000000ff0f00720c */ /* 0x000fca0003f05270 */
[----:B0-----:R-:W0:Y:S02]  /*29d0*/  MUFU.RCP R17, R17 ;  /* 0x0000001100117308 */ /* 0x001e240000001000 */
[----:B0-----:R-:W-:Y:S01]  /*29e0*/  VIADD R18, R17, 0xffffffe ;  /* 0x0ffffffe11127836 */ /* 0x001fe20000000000 */
[----:B------:R-:W-:-:S05]  /*29f0*/  LOP3.LUT R17, RZ, R15, RZ, 0x33, !PT ;  /* 0x0000000fff117212 */ /* 0x000fca00078e33ff */
[----:B------:R-:W0:Y:S02]  /*2a00*/  F2I.FTZ.U32.TRUNC.NTZ R3, R18 ;  /* 0x0000001200037305 */ /* 0x000e24000021f000 */
[----:B0-----:R-:W-:-:S04]  /*2a10*/  IMAD.MOV R19, RZ, RZ, -R3 ;  /* 0x000000ffff137224 */ /* 0x001fc800078e0a03 */
[----:B------:R-:W-:-:S04]  /*2a20*/  IMAD R19, R19, R14, RZ ;  /* 0x0000000e13137224 */ /* 0x000fc800078e02ff */
[----:B------:R-:W-:-:S04]  /*2a30*/  IMAD.HI.U32 R3, R3, R19, R2 ;  /* 0x0000001303037227 */ /* 0x000fc800078e0002 */
[----:B------:R-:W-:-:S07]  /*2a40*/  IMAD.MOV.U32 R2, RZ, RZ, R20 ;  /* 0x000000ffff027224 */ /* 0x000fce00078e0014 */
.L_x_26:
[----:B------:R-:W-:-:S05]  /*2a50*/  VIADD R18, R12, UR5 ;  /* 0x000000050c127c36 */ /* 0x000fca0008000000 */
[----:B------:R-:W-:-:S04]  /*2a60*/  ISETP.GT.AND P1, PT, R18, R15, PT ;  /* 0x0000000f1200720c */ /* 0x000fc80003f24270 */
[----:B------:R-:W-:-:S04]  /*2a70*/  SEL R19, R0, 0xffffffff, P1 ;  /* 0xffffffff00137807 */ /* 0x000fc80000800000 */
[----:B------:R-:W-:-:S04]  /*2a80*/  IADD3 R19, PT, PT, R18, R19, RZ ;  /* 0x0000001312137210 */ /* 0x000fc80007ffe0ff */
        /* <DEDUP_REMOVED lines=9> */
[----:B------:R-:W-:-:S05]  /*2b20*/  @!P1 IMAD.IADD R21, R21, 0x1, -R2 ;  /* 0x0000000115159824 */ /* 0x000fca00078e0a02 */
[----:B------:R-:W-:-:S13]  /*2b30*/  ISETP.GT.U32.AND P1, PT, R14, R21, PT ;  /* 0x000000150e00720c */ /* 0x000fda0003f24070 */
[----:B------:R-:W-:-:S05]  /*2b40*/  @!P1 IADD3 R21, PT, PT, R21, -R2, RZ ;  /* 0x8000000215159210 */ /* 0x000fca0007ffe0ff */
[----:B------:R-:W-:-:S05]  /*2b50*/  @!P3 IMAD.MOV R21, RZ, RZ, -R21 ;  /* 0x000000ffff15b224 */ /* 0x000fca00078e0a15 */
[----:B------:R-:W-:-:S04]  /*2b60*/  SEL R21, R0, R21, !P0 ;  /* 0x0000001500157207 */ /* 0x000fc80004000000 */
[----:B------:R-:W-:-:S05]  /*2b70*/  LEA R21, R21, UR23, 0x2 ;  /* 0x0000001715157c11 */ /* 0x000fca000f8e10ff */
[----:B------:R-:W0:Y:S02]  /*2b80*/  LDS R18, [R21] ;  /* 0x0000000015127984 */ /* 0x000e240000000800 */
[C---:B0-----:R-:W-:Y:S02]  /*2b90*/  FSETP.GE.AND P1, PT, R18.reuse, R13, PT ;  /* 0x0000000d1200720b */ /* 0x041fe40003f26000 */
[----:B------:R-:W-:-:S13]  /*2ba0*/  FSETP.NUM.AND P3, PT, |R18|, |R18|, PT ;  /* 0x400000121200720b */ /* 0x000fda0003f67200 */
[----:B------:R-:W-:Y:S05]  /*2bb0*/  @!P1 BRA P3, `(.L_x_24) ;  /* 0x0000000000149947 */ /* 0x000fea0001800000 */
[----:B------:R-:W-:Y:S02]  /*2bc0*/  UISETP.GT.AND UP0, UPT, UR5, 0x1, UPT ;  /* 0x000000010500788c */ /* 0x000fe4000bf04270 */
[----:B------:R-:W-:-:S07]  /*2bd0*/  UIADD3 UR7, UPT, UPT, UR5, -0x1, URZ ;  /* 0xffffffff05077890 */ /* 0x000fce000fffe0ff */
[----:B------:R-:W-:Y:S01]  /*2be0*/  UMOV UR5, UR7 ;  /* 0x0000000700057c82 */ /* 0x000fe20008000000 */
[----:B------:R-:W-:Y:S05]  /*2bf0*/  BRA.U UP0, `(.L_x_26) ;  /* 0xfffffffd00947547 */ /* 0x000fea000b83ffff */
[----:B------:R-:W-:-:S05]  /*2c00*/  UMOV UR5, URZ ;  /* 0x000000ff00057c82 */ /* 0x000fca0008000000 */
.L_x_24:
[----:B------:R-:W2:Y:S01]  /*2c10*/  LDC R0, c[0x0][0x3a0] ;  /* 0x0000e800ff007b82 */ /* 0x000ea20000000800 */
[----:B------:R-:W-:Y:S01]  /*2c20*/  IADD3 R3, PT, PT, R12, UR5, RZ ;  /* 0x000000050c037c10 */ /* 0x000fe2000fffe0ff */
[----:B------:R-:W-:-:S03]  /*2c30*/  UISETP.GE.AND UP0, UPT, UR6, UR22, UPT ;  /* 0x000000160600728c */ /* 0x000fc6000bf06270 */
[----:B--2---:R-:W-:-:S04]  /*2c40*/  ISETP.GE.AND P0, PT, R3, R0, PT ;  /* 0x000000000300720c */ /* 0x004fc80003f06270 */
[----:B0-----:R-:W-:-:S05]  /*2c50*/  SEL R2, R0, RZ, P0 ;  /* 0x000000ff00027207 */ /* 0x001fca0000000000 */
[----:B------:R-:W-:Y:S02]  /*2c60*/  IMAD.IADD R2, R3, 0x1, -R2 ;  /* 0x0000000103027824 */ /* 0x000fe400078e0a02 */
[----:B------:R-:W-:-:S03]  /*2c70*/  IMAD.U32 R3, RZ, RZ, UR6 ;  /* 0x00000006ff037e24 */ /* 0x000fc6000f8e00ff */
[----:B------:R-:W-:-:S05]  /*2c80*/  LEA R2, R2, UR24, 0x2 ;  /* 0x0000001802027c11 */ /* 0x000fca000f8e10ff */
[----:B------:R0:W-:Y:S01]  /*2c90*/  STS [R2], R3 ;  /* 0x0000000302007388 */ /* 0x0001e20000000800 */
[----:B------:R-:W-:Y:S05]  /*2ca0*/  BRA.U !UP0, `(.L_x_27) ;  /* 0x0000000108847547 */ /* 0x000fea000b800000 */
[----:B------:R-:W2:Y:S01]  /*2cb0*/  LDCU.64 UR6, c[0x0][0x3b0] ;  /* 0x00007600ff0677ac */ /* 0x000ea20008000a00 */
[----:B------:R-:W-:Y:S01]  /*2cc0*/  IMAD.MOV.U32 R13, RZ, RZ, 0x7fffffff ;  /* 0x7fffffffff0d7424 */ /* 0x000fe200078e00ff */
[----:B------:R-:W-:Y:S02]  /*2cd0*/  UISETP.GE.AND UP0, UPT, UR5, URZ, UPT ;  /* 0x000000ff0500728c */ /* 0x000fe4000bf06270 */
[----:B--2---:R-:W-:-:S06]  /*2ce0*/  UIMAD.WIDE UR6, UR14, 0x4, UR6 ;  /* 0x000000040e0678a5 */ /* 0x004fcc000f8e0206 */
[----:B0-----:R-:W-:Y:S01]  /*2cf0*/  MOV R2, UR6 ;  /* 0x0000000600027c02 */ /* 0x001fe20008000f00 */
[----:B------:R-:W-:Y:S01]  /*2d00*/  IMAD.U32 R3, RZ, RZ, UR7 ;  /* 0x00000007ff037e24 */ /* 0x000fe2000f8e00ff */
[----:B------:R-:W-:Y:S06]  /*2d10*/  BRA.U !UP0, `(.L_x_28) ;  /* 0x0000000108647547 */ /* 0x000fec000b800000 */
[----:B------:R-:W-:Y:S02]  /*2d20*/  IABS R13, R0 ;  /* 0x00000000000d7213 */ /* 0x000fe40000000000 */
[----:B------:R-:W-:Y:S02]  /*2d30*/  LEA R17, R12, UR24, 0x2 ;  /* 0x000000180c117c11 */ /* 0x000fe4000f8e10ff */
[----:B------:R-:W0:Y:S01]  /*2d40*/  I2F.RP R18, R13 ;  /* 0x0000000d00127306 */ /* 0x000e220000209400 */
[----:B------:R-:W-:-:S03]  /*2d50*/  ISETP.NE.AND P3, PT, R0, RZ, PT ;  /* 0x000000ff0000720c */ /* 0x000fc60003f65270 */
[----:B------:R-:W2:Y:S04]  /*2d60*/  LDS R17, [R17] ;  /* 0x0000000011117984 */ /* 0x000ea80000000800 */
[----:B0-----:R-:W1:Y:S02]  /*2d70*/  MUFU.RCP R18, R18 ;  /* 0x0000001200127308 */ /* 0x001e640000001000 */
[----:B-1----:R-:W-:-:S06]  /*2d80*/  IADD3 R15, PT, PT, R18, 0xffffffe, RZ ;  /* 0x0ffffffe120f7810 */ /* 0x002fcc0007ffe0ff */
[----:B------:R-:W0:Y:S01]  /*2d90*/  F2I.FTZ.U32.TRUNC.NTZ R15, R15 ;  /* 0x0000000f000f7305 */ /* 0x000e22000021f000 */
[----:B--2---:R-:W-:Y:S02]  /*2da0*/  IABS R18, R17 ;  /* 0x0000001100127213 */ /* 0x004fe40000000000 */
[----:B------:R-:W-:Y:S01]  /*2db0*/  ISETP.GE.AND P1, PT, R17, RZ, PT ;  /* 0x000000ff1100720c */ /* 0x000fe20003f26270 */
[----:B0-----:R-:W-:-:S04]  /*2dc0*/  IMAD.MOV R14, RZ, RZ, -R15 ;  /* 0x000000ffff0e7224 */ /* 0x001fc800078e0a0f */
[----:B------:R-:W-:Y:S02]  /*2dd0*/  IMAD R19, R14, R13, RZ ;  /* 0x0000000d0e137224 */ /* 0x000fe400078e02ff */
[----:B------:R-:W-:-:S04]  /*2de0*/  IMAD.MOV.U32 R14, RZ, RZ, RZ ;  /* 0x000000ffff0e7224 */ /* 0x000fc800078e00ff */
[----:B------:R-:W-:-:S06]  /*2df0*/  IMAD.HI.U32 R19, R15, R19, R14 ;  /* 0x000000130f137227 */ /* 0x000fcc00078e000e */
[----:B------:R-:W-:-:S05]  /*2e00*/  IMAD.HI.U32 R14, R19, R18, RZ ;  /* 0x00000012130e7227 */ /* 0x000fca00078e00ff */
[----:B------:R-:W-:-:S05]  /*2e10*/  IADD3 R14, PT, PT, -R14, RZ, RZ ;  /* 0x000000ff0e0e7210 */ /* 0x000fca0007ffe1ff */
[----:B------:R-:W-:-:S05]  /*2e20*/  IMAD R14, R13, R14, R18 ;  /* 0x0000000e0d0e7224 */ /* 0x000fca00078e0212 */
[----:B------:R-:W-:-:S13]  /*2e30*/  ISETP.GT.U32.AND P0, PT, R13, R14, PT ;  /* 0x0000000e0d00720c */ /* 0x000fda0003f04070 */
[----:B------:R-:W-:-:S05]  /*2e40*/  @!P0 IMAD.IADD R14, R14, 0x1, -R13 ;  /* 0x000000010e0e8824 */ /* 0x000fca00078e0a0d */
[----:B------:R-:W-:-:S13]  /*2e50*/  ISETP.GT.U32.AND P0, PT, R13, R14, PT ;  /* 0x0000000e0d00720c */ /* 0x000fda0003f04070 */
[----:B------:R-:W-:-:S05]  /*2e60*/  @!P0 IMAD.IADD R14, R14, 0x1, -R13 ;  /* 0x000000010e0e8824 */ /* 0x000fca00078e0a0d */
[----:B------:R-:W-:Y:S02]  /*2e70*/  @!P1 IADD3 R14, PT, PT, -R14, RZ, RZ ;  /* 0x000000ff0e0e9210 */ /* 0x000fe40007ffe1ff */
[----:B------:R-:W-:-:S04]  /*2e80*/  @!P3 LOP3.LUT R14, RZ, R0, RZ, 0x33, !PT ;  /* 0x00000000ff0eb212 */ /* 0x000fc800078e33ff */
[----:B------:R-:W-:-:S06]  /*2e90*/  LEA R13, R14, UR23, 0x2 ;  /* 0x000000170e0d7c11 */ /* 0x000fcc000f8e10ff */
[----:B------:R-:W0:Y:S02]  /*2ea0*/  LDS R13, [R13] ;  /* 0x000000000d0d7984 */ /* 0x000e240000000800 */
.L_x_28:
[----:B0-----:R2:W-:Y:S02]  /*2eb0*/  STG.E desc[UR12][R2.64], R13 ;  /* 0x0000000d02007986 */ /* 0x0015e4000c10190c */
.L_x_27:
[----:B------:R-:W3:Y:S01]  /*2ec0*/  LDCU UR6, c[0x0][0x39c] ;  /* 0x00007380ff0677ac */ /* 0x000ee20008000800 */
[----:B------:R-:W-:Y:S01]  /*2ed0*/  VIADD R16, R16, 0x1 ;  /* 0x0000000110107836 */ /* 0x000fe20000000000 */
[----:B-1----:R-:W-:Y:S01]  /*2ee0*/  MOV R15, R4 ;  /* 0x00000004000f7202 */ /* 0x002fe20000000f00 */
[----:B------:R-:W-:Y:S01]  /*2ef0*/  IMAD.MOV.U32 R14, RZ, RZ, R11 ;  /* 0x000000ffff0e7224 */ /* 0x000fe200078e000b */
[----:B------:R-:W-:Y:S02]  /*2f00*/  UIADD3 UR4, UPT, UPT, UR4, 0x1, URZ ;  /* 0x0000000104047890 */ /* 0x000fe4000fffe0ff */
[----:B------:R-:W-:Y:S02]  /*2f10*/  UIADD3 UR5, UPT, UPT, UR5, 0x1, URZ ;  /* 0x0000000105057890 */ /* 0x000fe4000fffe0ff */
[----:B---3--:R-:W-:-:S03]  /*2f20*/  UISETP.GE.AND UP0, UPT, UR8, UR6, UPT ;  /* 0x000000060800728c */ /* 0x008fc6000bf06270 */
[----:B------:R-:W-:-:S06]  /*2f30*/  UMOV UR6, UR8 ;  /* 0x0000000800067c82 */ /* 0x000fcc0008000000 */
[----:B------:R-:W-:Y:S05]  /*2f40*/  BRA.U !UP0, `(.L_x_29) ;  /* 0xffffffed08347547 */ /* 0x000fea000b83ffff */
[----:B------:R-:W-:Y:S05]  /*2f50*/  EXIT ;  /* 0x000000000000794d */ /* 0x000fea0003800000 */
        .weak           $__internal_0_$__cuda_sm20_rcp_rn_f32_slowpath
        .type           $__internal_0_$__cuda_sm20_rcp_rn_f32_slowpath,@function
        .size           $__internal_0_$__cuda_sm20_rcp_rn_f32_slowpath,($__internal_1_$__cuda_sm20_sqrt_rn_f32_slowpath - $__internal_0_$__cuda_sm20_rcp_rn_f32_slowpath)
$__internal_0_$__cuda_sm20_rcp_rn_f32_slowpath:
[----:B------:R-:W-:Y:S02]  /*2f60*/  IMAD.SHL.U32 R3, R14, 0x2, RZ ;  /* 0x000000020e037824 */ /* 0x000fe400078e00ff */
[----:B------:R-:W-:-:S03]  /*2f70*/  IMAD.MOV.U32 R0, RZ, RZ, R14 ;  /* 0x000000ffff007224 */ /* 0x000fc600078e000e */
[----:B------:R-:W-:-:S04]  /*2f80*/  SHF.R.U32.HI R3, RZ, 0x18, R3 ;  /* 0x00000018ff037819 */ /* 0x000fc80000011603 */
[----:B------:R-:W-:-:S13]  /*2f90*/  ISETP.NE.U32.AND P0, PT, R3, RZ, PT ;  /* 0x000000ff0300720c */ /* 0x000fda0003f05070 */
[----:B------:R-:W-:Y:S05]  /*2fa0*/  @P0 BRA `(.L_x_30) ;  /* 0x00000000002c0947 */ /* 0x000fea0003800000 */
[----:B------:R-:W-:-:S04]  /*2fb0*/  SHF.L.U32 R3, R0, 0x1, RZ ;  /* 0x0000000100037819 */ /* 0x000fc800000006ff */
[----:B------:R-:W-:-:S13]  /*2fc0*/  ISETP.NE.AND P0, PT, R3, RZ, PT ;  /* 0x000000ff0300720c */ /* 0x000fda0003f05270 */
[----:B------:R2:W3:Y:S01]  /*2fd0*/  @!P0 MUFU.RCP R3, R0 ;  /* 0x0000000000038308 */ /* 0x0004e20000001000 */
[----:B------:R-:W-:Y:S05]  /*2fe0*/  @!P0 BRA `(.L_x_31) ;  /* 0x0000000000a48947 */ /* 0x000fea0003800000 */
[----:B------:R-:W-:-:S04]  /*2ff0*/  FFMA R13, R0, 1.84467440737095516160e+19, RZ ;  /* 0x5f800000000d7823 */ /* 0x000fc800000000ff */
[----:B--2---:R-:W3:Y:S02]  /*3000*/  MUFU.RCP R0, R13 ;  /* 0x0000000d00007308 */ /* 0x004ee40000001000 */
[----:B---3--:R-:W-:-:S04]  /*3010*/  FFMA R3, R13, R0, -1 ;  /* 0xbf8000000d037423 */ /* 0x008fc80000000000 */
[----:B------:R-:W-:-:S04]  /*3020*/  FADD.FTZ R3, -R3, -RZ ;  /* 0x800000ff03037221 */ /* 0x000fc80000010100 */
[----:B------:R-:W-:-:S04]  /*3030*/  FFMA R0, R0, R3, R0 ;  /* 0x0000000300007223 */ /* 0x000fc80000000000 */
[----:B------:R-:W-:Y:S01]  /*3040*/  FFMA R3, R0, 1.84467440737095516160e+19, RZ ;  /* 0x5f80000000037823 */ /* 0x000fe200000000ff */
[----:B------:R-:W-:Y:S06]  /*3050*/  BRA `(.L_x_31) ;  /* 0x0000000000887947 */ /* 0x000fec0003800000 */
.L_x_30:
[----:B------:R-:W-:-:S05]  /*3060*/  VIADD R20, R3, 0xffffff03 ;  /* 0xffffff0303147836 */ /* 0x000fca0000000000 */
[----:B------:R-:W-:-:S13]  /*3070*/  ISETP.GT.U32.AND P0, PT, R20, 0x1, PT ;  /* 0x000000011400780c */ /* 0x000fda0003f04070 */
[----:B------:R-:W-:Y:S05]  /*3080*/  @P0 BRA `(.L_x_32) ;  /* 0x0000000000780947 */ /* 0x000fea0003800000 */
[----:B------:R-:W-:Y:S01]  /*3090*/  LOP3.LUT R13, R0, 0x7fffff, RZ, 0xc0, !PT ;  /* 0x007fffff000d7812 */ /* 0x000fe200078ec0ff */
[----:B------:R-:W-:Y:S02]  /*30a0*/  IMAD.MOV.U32 R19, RZ, RZ, 0x3 ;  /* 0x00000003ff137424 */ /* 0x000fe400078e00ff */
[----:B------:R-:W-:Y:S01]  /*30b0*/  VIADD R3, R3, 0xffffff04 ;  /* 0xffffff0403037836 */ /* 0x000fe20000000000 */
[----:B------:R-:W-:Y:S02]  /*30c0*/  LOP3.LUT R13, R13, 0x3f800000, RZ, 0xfc, !PT ;  /* 0x3f8000000d0d7812 */ /* 0x000fe400078efcff */
[----:B------:R-:W-:Y:S02]  /*30d0*/  SHF.L.U32 R19, R19, R20, RZ ;  /* 0x0000001413137219 */ /* 0x000fe400000006ff */
[----:B------:R-:W0:Y:S02]  /*30e0*/  MUFU.RCP R14, R13 ;  /* 0x0000000d000e7308 */ /* 0x000e240000001000 */
[----:B0-----:R-:W-:-:S04]  /*30f0*/  FFMA R15, R13, R14, -1 ;  /* 0xbf8000000d0f7423 */ /* 0x001fc8000000000e */
[----:B------:R-:W-:-:S04]  /*3100*/  FADD.FTZ R15, -R15, -RZ ;  /* 0x800000ff0f0f7221 */ /* 0x000fc80000010100 */
[CCC-:B------:R-:W-:Y:S01]  /*3110*/  FFMA.RM R17, R14.reuse, R15.reuse, R14.reuse ;  /* 0x0000000f0e117223 */ /* 0x1c0fe2000000400e */
[----:B------:R-:W-:-:S04]  /*3120*/  FFMA.RP R18, R14, R15, R14 ;  /* 0x0000000f0e127223 */ /* 0x000fc8000000800e */
[C---:B------:R-:W-:Y:S02]  /*3130*/  LOP3.LUT R14, R17.reuse, 0x7fffff, RZ, 0xc0, !PT ;  /* 0x007fffff110e7812 */ /* 0x040fe400078ec0ff */
[----:B------:R-:W-:Y:S02]  /*3140*/  FSETP.NEU.FTZ.AND P0, PT, R17, R18, PT ;  /* 0x000000121100720b */ /* 0x000fe40003f1d000 */
[----:B------:R-:W-:Y:S02]  /*3150*/  LOP3.LUT R14, R14, 0x800000, RZ, 0xfc, !PT ;  /* 0x008000000e0e7812 */ /* 0x000fe400078efcff */
[----:B------:R-:W-:Y:S02]  /*3160*/  SEL R15, RZ, 0xffffffff, !P0 ;  /* 0xffffffffff0f7807 */ /* 0x000fe40004000000 */
[----:B------:R-:W-:Y:S02]  /*3170*/  LOP3.LUT R19, R19, R14, RZ, 0xc0, !PT ;  /* 0x0000000e13137212 */ /* 0x000fe400078ec0ff */
[----:B------:R-:W-:-:S02]  /*3180*/  IADD3 R15, PT, PT, -R15, RZ, RZ ;  /* 0x000000ff0f0f7210 */ /* 0x000fc40007ffe1ff */
[-C--:B------:R-:W-:Y:S02]  /*3190*/  SHF.R.U32.HI R19, RZ, R20.reuse, R19 ;  /* 0x00000014ff137219 */ /* 0x080fe40000011613 */
[--C-:B------:R-:W-:Y:S02]  /*31a0*/  LOP3.LUT P1, RZ, R15, R20, R14.reuse, 0xf8, !PT ;  /* 0x000000140fff7212 */ /* 0x100fe4000782f80e */
[C---:B------:R-:W-:Y:S02]  /*31b0*/  LOP3.LUT P0, RZ, R19.reuse, 0x1, RZ, 0xc0, !PT ;  /* 0x0000000113ff7812 */ /* 0x040fe4000780c0ff */
[----:B------:R-:W-:Y:S02]  /*31c0*/  LOP3.LUT P3, RZ, R19, 0x2, RZ, 0xc0, !PT ;  /* 0x0000000213ff7812 */ /* 0x000fe4000786c0ff */
[----:B------:R-:W-:Y:S02]  /*31d0*/  SHF.R.U32.HI R3, RZ, R3, R14 ;  /* 0x00000003ff037219 */ /* 0x000fe4000001160e */
[----:B------:R-:W-:-:S02]  /*31e0*/  PLOP3.LUT P0, PT, P0, P1, P3, 0xe0, 0x0 ;  /* 0x000000000000781c */ /* 0x000fc40000703c30 */
[----:B------:R-:W-:Y:S02]  /*31f0*/  LOP3.LUT P1, RZ, R0, 0x7fffff, RZ, 0xc0, !PT ;  /* 0x007fffff00ff7812 */ /* 0x000fe4000782c0ff */
[----:B------:R-:W-:-:S05]  /*3200*/  SEL R13, RZ, 0x1, !P0 ;  /* 0x00000001ff0d7807 */ /* 0x000fca0004000000 */
[----:B------:R-:W-:-:S05]  /*3210*/  IMAD.MOV R13, RZ, RZ, -R13 ;  /* 0x000000ffff0d7224 */ /* 0x000fca00078e0a0d */
[----:B------:R-:W-:-:S13]  /*3220*/  ISETP.GE.AND P0, PT, R13, RZ, PT ;  /* 0x000000ff0d00720c */ /* 0x000fda0003f06270 */
[----:B------:R-:W-:-:S05]  /*3230*/  @!P0 IADD3 R3, PT, PT, R3, 0x1, RZ ;  /* 0x0000000103038810 */ /* 0x000fca0007ffe0ff */
[----:B------:R-:W-:-:S05]  /*3240*/  @!P1 IMAD.SHL.U32 R3, R3, 0x2, RZ ;  /* 0x0000000203039824 */ /* 0x000fca00078e00ff */
[----:B------:R-:W-:Y:S01]  /*3250*/  LOP3.LUT R3, R3, 0x80000000, R0, 0xf8, !PT ;  /* 0x8000000003037812 */ /* 0x000fe200078ef800 */
[----:B------:R-:W-:Y:S06]  /*3260*/  BRA `(.L_x_31) ;  /* 0x0000000000047947 */ /* 0x000fec0003800000 */
.L_x_32:
[----:B------:R0:W1:Y:S02]  /*3270*/  MUFU.RCP R3, R0 ;  /* 0x0000000000037308 */ /* 0x0000640000001000 */
.L_x_31:
[----:B0123--:R-:W-:Y:S02]  /*3280*/  IMAD.MOV.U32 R0, RZ, RZ, R3 ;  /* 0x000000ffff007224 */ /* 0x00ffe400078e0003 */
[----:B------:R-:W-:-:S04]  /*3290*/  HFMA2 R3, -RZ, RZ, 0, 0 ;  /* 0x00000000ff037431 */ /* 0x000fc800000001ff */
[----:B------:R-:W-:Y:S05]  /*32a0*/  RET.REL.NODEC R2 `(devstop_many_series_one_param_f32) ;  /* 0xffffffcc02547950 */ /* 0x000fea0003c3ffff */
        .weak           $__internal_1_$__cuda_sm20_sqrt_rn_f32_slowpath
        .type           $__internal_1_$__cuda_sm20_sqrt_rn_f32_slowpath,@function
        .size           $__internal_1_$__cuda_sm20_sqrt_rn_f32_slowpath,(.L_x_66 - $__internal_1_$__cuda_sm20_sqrt_rn_f32_slowpath)
$__internal_1_$__cuda_sm20_sqrt_rn_f32_slowpath:
[----:B------:R-:W-:-:S13]  /*32b0*/  LOP3.LUT P0, RZ, R3, 0x7fffffff, RZ, 0xc0, !PT ;  /* 0x7fffffff03ff7812 */ /* 0x000fda000780c0ff */
[----:B------:R-:W-:Y:S05]  /*32c0*/  @!P0 BRA `(.L_x_33) ;  /* 0x0000000000488947 */ /* 0x000fea0003800000 */
[----:B------:R-:W-:Y:S01]  /*32d0*/  FSETP.GEU.FTZ.AND P0, PT, R3, RZ, PT ;  /* 0x000000ff0300720b */ /* 0x000fe20003f1e000 */
[----:B------:R-:W-:-:S12]  /*32e0*/  IMAD.MOV.U32 R0, RZ, RZ, R3 ;  /* 0x000000ffff007224 */ /* 0x000fd800078e0003 */
[----:B------:R-:W-:Y:S01]  /*32f0*/  @!P0 IMAD.MOV.U32 R3, RZ, RZ, 0x7fffffff ;  /* 0x7fffffffff038424 */ /* 0x000fe200078e00ff */
[----:B------:R-:W-:Y:S06]  /*3300*/  @!P0 BRA `(.L_x_33) ;  /* 0x0000000000388947 */ /* 0x000fec0003800000 */
[----:B------:R-:W-:-:S13]  /*3310*/  FSETP.GTU.FTZ.AND P0, PT, |R0|, +INF , PT ;  /* 0x7f8000000000780b */ /* 0x000fda0003f1c200 */
[----:B------:R-:W-:Y:S01]  /*3320*/  @P0 FADD.FTZ R3, R0, 1 ;  /* 0x3f80000000030421 */ /* 0x000fe20000010000 */
[----:B------:R-:W-:Y:S06]  /*3330*/  @P0 BRA `(.L_x_33) ;  /* 0x00000000002c0947 */ /* 0x000fec0003800000 */
[----:B------:R-:W-:-:S13]  /*3340*/  FSETP.NEU.FTZ.AND P0, PT, |R0|, +INF , PT ;  /* 0x7f8000000000780b */ /* 0x000fda0003f1d200 */
[----:B------:R-:W-:Y:S01]  /*3350*/  @!P0 MOV R3, R0 ;  /* 0x0000000000038202 */ /* 0x000fe20000000f00 */
[----:B------:R-:W-:Y:S06]  /*3360*/  @!P0 BRA `(.L_x_33) ;  /* 0x0000000000208947 */ /* 0x000fec0003800000 */
[----:B------:R-:W-:-:S04]  /*3370*/  FFMA R0, R0, 1.84467440737095516160e+19, RZ ;  /* 0x5f80000000007823 */ /* 0x000fc800000000ff */
[----:B------:R-:W0:Y:S02]  /*3380*/  MUFU.RSQ R3, R0 ;  /* 0x0000000000037308 */ /* 0x000e240000001400 */
[----:B0-----:R-:W-:Y:S01]  /*3390*/  FMUL.FTZ R13, R0, R3 ;  /* 0x00000003000d7220 */ /* 0x001fe20000410000 */
[----:B------:R-:W-:-:S03]  /*33a0*/  FMUL.FTZ R3, R3, 0.5 ;  /* 0x3f00000003037820 */ /* 0x000fc60000410000 */
[----:B------:R-:W-:-:S04]  /*33b0*/  FADD.FTZ R14, -R13, -RZ ;  /* 0x800000ff0d0e7221 */ /* 0x000fc80000010100 */
[----:B------:R-:W-:-:S04]  /*33c0*/  FFMA R14, R13, R14, R0 ;  /* 0x0000000e0d0e7223 */ /* 0x000fc80000000000 */
[----:B------:R-:W-:-:S04]  /*33d0*/  FFMA R3, R14, R3, R13 ;  /* 0x000000030e037223 */ /* 0x000fc8000000000d */
[----:B------:R-:W-:-:S07]  /*33e0*/  FMUL.FTZ R3, R3, 2.3283064365386962891e-10 ;  /* 0x2f80000003037820 */ /* 0x000fce0000410000 */
.L_x_33:
[----:B------:R-:W-:Y:S02]  /*33f0*/  HFMA2 R15, -RZ, RZ, 0, 0 ;  /* 0x00000000ff0f7431 */ /* 0x000fe400000001ff */
[----:B------:R-:W-:-:S04]  /*3400*/  IMAD.MOV.U32 R14, RZ, RZ, R17 ;  /* 0x000000ffff0e7224 */ /* 0x000fc800078e0011 */
[----:B------:R-:W-:Y:S05]  /*3410*/  RET.REL.NODEC R14 `(devstop_many_series_one_param_f32) ;  /* 0xffffffc80ef87950 */ /* 0x000fea0003c3ffff */
.L_x_34:
[----:B------:R-:W-:-:S00]  /*3420*/  BRA `(.L_x_34) ;  /* 0xfffffffc00fc7947 */ /* 0x000fc0000383ffff */
[----:B------:R-:W-:-:S00]  /*3430*/  NOP ;  /* 0x0000000000007918 */ /* 0x000fc00000000000 */
        /* <DEDUP_REMOVED lines=12> */
.L_x_66:


//--------------------- .text.devstop_batch_grouped_f32 --------------------------
	.section	.text.devstop_batch_grouped_f32,"ax",@progbits
	.align	128
        .global         devstop_batch_grouped_f32
        .type           devstop_batch_grouped_f32,@function
        .size           devstop_batch_grouped_f32,(.L_x_68 - devstop_batch_grouped_f32)
        .other          devstop_batch_grouped_f32,@"STO_CUDA_ENTRY STV_DEFAULT"
devstop_batch_grouped_f32:
.text.devstop_batch_grouped_f32:
[----:B------:R-:W-:Y:S01]  /*0000*/  LDC R1, c[0x0][0x37c] ;  /* 0x0000df00ff017b82 */ /* 0x000fe20000000800 */
[----:B------:R-:W0:Y:S07]  /*0010*/  S2R R4, SR_CTAID.X ;  /* 0x0000000000047919 */ /* 0x000e2e0000002500 */
[----:B------:R-:W1:Y:S01]  /*0020*/  LDC R6, c[0x0][0x3b0] ;  /* 0x0000ec00ff067b82 */ /* 0x000e620000000800 */
[----:B------:R-:W0:Y:S02]  /*0030*/  LDCU UR4, c[0x0][0x3c0] ;  /* 0x00007800ff0477ac */ /* 0x000e240008000800 */
[----:B0-----:R-:W-:-:S04]  /*0040*/  ISETP.GE.AND P0, PT, R4, UR4, PT ;  /* 0x0000000404007c0c */ /* 0x001fc8000bf06270 */
[----:B-1----:R-:W-:-:S13]  /*0050*/  ISETP.LT.OR P0, PT, R6, 0x1, P0 ;  /* 0x000000010600780c */ /* 0x002fda0000701670 */
[----:B------:R-:W-:Y:S05]  /*0060*/  @P0 EXIT ;  /* 0x000000000000094d */ /* 0x000fea0003800000 */
[----:B------:R-:W0:Y:S01]  /*0070*/  LDC.64 R2, c[0x0][0x3a8] ;  /* 0x0000ea00ff027b82 */ /* 0x000e220000000a00 */
[----:B------:R-:W1:Y:S01]  /*0080*/  S2R R13, SR_TID.X ;  /* 0x00000000000d7919 */ /* 0x000e620000002100 */
[----:B------:R-:W2:Y:S01]  /*0090*/  LDCU UR6, c[0x0][0x3c8] ;  /* 0x00007900ff0677ac */ /* 0x000ea20008000800 */
[----:B------:R-:W-:Y:S01]  /*00a0*/  BSSY.RECONVERGENT B0, `(.L_x_35) ;  /* 0x0000013000007945 */ /* 0x000fe20003800200 */
[----:B------:R-:W3:Y:S01]  /*00b0*/  LDCU.64 UR4, c[0x0][0x358] ;  /* 0x00006b00ff0477ac */ /* 0x000ee20008000a00 */
[----:B--2---:R-:W-:Y:S02]  /*00c0*/  IADD3 R5, PT, PT, R4, UR6, RZ ;  /* 0x0000000604057c10 */ /* 0x004fe4000fffe0ff */
[----:B0-----:R-:W-:-:S04]  /*00d0*/  LEA R7, R6, R3, 0x1 ;  /* 0x0000000306077211 */ /* 0x001fc800078e08ff */
[C---:B------:R-:W-:Y:S01]  /*00e0*/  ISETP.GT.AND P0, PT, R7.reuse, R2, PT ;  /* 0x000000020700720c */ /* 0x040fe20003f04270 */
[----:B------:R-:W-:-:S03]  /*00f0*/  VIADD R3, R7, 0xffffffff ;  /* 0xffffffff07037836 */ /* 0x000fc60000000000 */
[----:B-1----:R-:W-:Y:S02]  /*0100*/  ISETP.NE.OR P0, PT, R13, RZ, P0 ;  /* 0x000000ff0d00720c */ /* 0x002fe40000705670 */
[----:B------:R-:W-:-:S04]  /*0110*/  VIMNMX R0, PT, PT, R3, R2, PT ;  /* 0x0000000203007248 */ /* 0x000fc80003fe0100 */
[----:B------:R-:W-:-:S13]  /*0120*/  ISETP.GE.AND P1, PT, R13, R0, PT ;  /* 0x000000000d00720c */ /* 0x000fda0003f26270 */
[----:B---3--:R-:W-:Y:S05]  /*0130*/  @P1 BRA `(.L_x_36) ;  /* 0x0000000000241947 */ /* 0x008fea0003800000 */
[----:B------:R-:W0:Y:S01]  /*0140*/  LDC R12, c[0x0][0x360] ;  /* 0x0000d800ff0c7b82 */ /* 0x000e220000000800 */
[----:B------:R-:W-:-:S07]  /*0150*/  IMAD.MOV.U32 R15, RZ, RZ, 0x7fffffff ;  /* 0x7fffffffff0f7424 */ /* 0x000fce00078e00ff */
[----:B------:R-:W1:Y:S02]  /*0160*/  LDC.64 R10, c[0x0][0x3d0] ;  /* 0x0000f400ff0a7b82 */ /* 0x000e640000000a00 */
.L_x_37:
[----:B--2---:R-:W-:Y:S01]  /*0170*/  IMAD R9, R5, R2, R13 ;  /* 0x0000000205097224 */ /* 0x004fe200078e020d */
[----:B0-----:R-:W-:-:S03]  /*0180*/  IADD3 R13, PT, PT, R12, R13, RZ ;  /* 0x0000000d0c0d7210 */ /* 0x001fc60007ffe0ff */
[----:B-1----:R-:W-:Y:S01]  /*0190*/  IMAD.WIDE R8, R9, 0x4, R10 ;  /* 0x0000000409087825 */ /* 0x002fe200078e020a */
[----:B------:R-:W-:-:S04]  /*01a0*/  ISETP.GE.AND P1, PT, R13, R0, PT ;  /* 0x000000000d00720c */ /* 0x000fc80003f26270 */
[----:B------:R2:W-:Y:S09]  /*01b0*/  STG.E desc[UR4][R8.64], R15 ;  /* 0x0000000f08007986 */ /* 0x0005f2000c101904 */
[----:B------:R-:W-:Y:S05]  /*01c0*/  @!P1 BRA `(.L_x_37) ;  /* 0xfffffffc00e89947 */ /* 0x000fea000383ffff */
.L_x_36:
[----:B------:R-:W-:Y:S05]  /*01d0*/  BSYNC.RECONVERGENT B0 ;  /* 0x0000000000007941 */ /* 0x000fea0003800200 */
.L_x_35:
[----:B------:R-:W-:Y:S06]  /*01e0*/  BAR.SYNC.DEFER_BLOCKING 0x0 ;  /* 0x0000000000007b1d */ /* 0x000fec0000010000 */
[----:B------:R-:W-:Y:S05]  /*01f0*/  @P0 EXIT ;  /* 0x000000000000094d */ /* 0x000fea0003800000 */
[----:B--2---:R-:W0:Y:S01]  /*0200*/  S2R R9, SR_CgaCtaId ;  /* 0x0000000000097919 */ /* 0x004e220000008800 */
[C---:B------:R-:W-:Y:S01]  /*0210*/  ISETP.GE.U32.AND P0, PT, R6.reuse, 0x8, PT ;  /* 0x000000080600780c */ /* 0x040fe20003f06070 */
[----:B------:R-:W-:Y:S01]  /*0220*/  IMAD.MOV.U32 R13, RZ, RZ, RZ ;  /* 0x000000ffff0d7224 */ /* 0x000fe200078e00ff */
[----:B------:R-:W-:Y:S02]  /*0230*/  LOP3.LUT R16, R6, 0x7, RZ, 0xc0, !PT ;  /* 0x0000000706107812 */ /* 0x000fe400078ec0ff */
[----:B------:R-:W-:Y:S02]  /*0240*/  MOV R0, 0x400 ;  /* 0x0000040000007802 */ /* 0x000fe40000000f00 */
[----:B------:R-:W-:Y:S02]  /*0250*/  ISETP.NE.AND P1, PT, R16, RZ, PT ;  /* 0x000000ff1000720c */ /* 0x000fe40003f25270 */
[----:B0-----:R-:W-:-:S05]  /*0260*/  LEA R14, R9, R0, 0x18 ;  /* 0x00000000090e7211 */ /* 0x001fca00078ec0ff */
[----:B------:R-:W-:Y:S06]  /*0270*/  @!P0 BRA `(.L_x_38) ;  /* 0x0000000000648947 */ /* 0x000fec0003800000 */
[----:B------:R-:W0:Y:S01]  /*0280*/  S2R R9, SR_CgaCtaId ;  /* 0x0000000000097919 */ /* 0x000e220000008800 */
[----:B------:R-:W-:Y:S01]  /*0290*/  MOV R0, 0x400 ;  /* 0x0000040000007802 */ /* 0x000fe20000000f00 */
[----:B------:R-:W-:Y:S01]  /*02a0*/  IMAD.MOV.U32 R11, RZ, RZ, 0x7fffffff ;  /* 0x7fffffffff0b7424 */ /* 0x000fe200078e00ff */
[----:B------:R-:W-:Y:S02]  /*02b0*/  LOP3.LUT R13, R6, 0x7ffffff8, RZ, 0xc0, !PT ;  /* 0x7ffffff8060d7812 */ /* 0x000fe400078ec0ff */
[----:B------:R-:W-:Y:S02]  /*02c0*/  MOV R8, 0x7fffffff ;  /* 0x7fffffff00087802 */ /* 0x000fe40000000f00 */
[----:B------:R-:W-:Y:S02]  /*02d0*/  MOV R10, 0x7fffffff ;  /* 0x7fffffff000a7802 */ /* 0x000fe40000000f00 */
[----:B------:R-:W-:Y:S02]  /*02e0*/  IADD3 R12, PT, PT, -R13, RZ, RZ ;  /* 0x000000ff0d0c7210 */ /* 0x000fe40007ffe1ff */
[----:B0-----:R-:W-:Y:S01]  /*02f0*/  LEA R0, R9, R0, 0x18 ;  /* 0x0000000009007211 */ /* 0x001fe200078ec0ff */
[----:B------:R-:W-:-:S04]  /*0300*/  IMAD.MOV.U32 R9, RZ, RZ, 0x7fffffff ;  /* 0x7fffffffff097424 */ /* 0x000fc800078e00ff */
[----:B------:R-:W-:-:S07]  /*0310*/  VIADD R15, R0, 0x10 ;  /* 0x00000010000f7836 */ /* 0x000fce0000000000 */
.L_x_39:
[----:B------:R-:W-:Y:S01]  /*0320*/  LEA R0, R6, R15, 0x2 ;  /* 0x0000000f06007211 */ /* 0x000fe200078e10ff */
[----:B------:R-:W-:-:S04]  /*0330*/  VIADD R12, R12, 0x8 ;  /* 0x000000080c0c7836 */ /* 0x000fc80000000000 */
[----:B------:R-:W-:Y:S01]  /*0340*/  STS [R0+-0x10], RZ ;  /* 0xfffff0ff00007388 */ /* 0x000fe20000000800 */
[----:B------:R-:W-:-:S03]  /*0350*/  ISETP.NE.AND P0, PT, R12, RZ, PT ;  /* 0x000000ff0c00720c */ /* 0x000fc60003f05270 */
[----:B------:R-:W-:Y:S04]  /*0360*/  STS [R0+-0xc], RZ ;  /* 0xfffff4ff00007388 */ /* 0x000fe80000000800 */
[----:B------:R-:W-:Y:S04]  /*0370*/  STS [R0+-0x8], RZ ;  /* 0xfffff8ff00007388 */ /* 0x000fe80000000800 */
[----:B------:R-:W-:Y:S04]  /*0380*/  STS.128 [R15+-0x10], R8 ;  /* 0xfffff0080f007388 */ /* 0x000fe80000000c00 */
[----:B------:R-:W-:Y:S04]  /*0390*/  STS [R0+-0x4], RZ ;  /* 0xfffffcff00007388 */ /* 0x000fe80000000800 */
[----:B------:R-:W-:Y:S04]  /*03a0*/  STS [R0], RZ ;  /* 0x000000ff00007388 */ /* 0x000fe80000000800 */
[----:B------:R-:W-:Y:S04]  /*03b0*/  STS [R0+0x4], RZ ;  /* 0x000004ff00007388 */ /* 0x000fe80000000800 */
[----:B------:R-:W-:Y:S04]  /*03c0*/  STS [R0+0x8], RZ ;  /* 0x000008ff00007388 */ /* 0x000fe80000000800 */
[----:B------:R0:W-:Y:S04]  /*03d0*/  STS.128 [R15], R8 ;  /* 0x000000080f007388 */ /* 0x0001e80000000c00 */
[----:B------:R1:W-:Y:S01]  /*03e0*/  STS [R0+0xc], RZ ;  /* 0x00000cff00007388 */ /* 0x0003e20000000800 */
[----:B0-----:R-:W-:Y:S01]  /*03f0*/  IADD3 R15, PT, PT, R15, 0x20, RZ ;  /* 0x000000200f0f7810 */ /* 0x001fe20007ffe0ff */
[----:B-1----:R-:W-:Y:S06]  /*0400*/  @P0 BRA `(.L_x_39) ;  /* 0xfffffffc00c40947 */ /* 0x002fec000383ffff */
.L_x_38:
[----:B------:R-:W-:Y:S01]  /*0410*/  IMAD R0, R6, 0x4, R14 ;  /* 0x0000000406007824 */ /* 0x000fe200078e020e */
[----:B------:R-:W-:Y:S06]  /*0420*/  @!P1 BRA `(.L_x_40) ;  /* 0x0000000000889947 */ /* 0x000fec0003800000 */
[----:B------:R-:W-:Y:S02]  /*0430*/  ISETP.GE.U32.AND P0, PT, R16, 0x4, PT ;  /* 0x000000041000780c */ /* 0x000fe40003f06070 */
[----:B------:R-:W-:-:S04]  /*0440*/  LOP3.LUT R10, R6, 0x3, RZ, 0xc0, !PT ;  /* 0x00000003060a7812 */ /* 0x000fc800078ec0ff */
[----:B------:R-:W-:-:S07]  /*0450*/  ISETP.NE.AND P1, PT, R10, RZ, PT ;  /* 0x000000ff0a00720c */ /* 0x000fce0003f25270 */
[----:B------:R-:W-:Y:S06]  /*0460*/  @!P0 BRA `(.L_x_41) ;  /* 0x0000000000308947 */ /* 0x000fec0003800000 */
[C---:B------:R-:W-:Y:S01]  /*0470*/  LEA R8, R13.reuse, R14, 0x2 ;  /* 0x0000000e0d087211 */ /* 0x040fe200078e10ff */
[----:B------:R-:W-:Y:S01]  /*0480*/  IMAD.MOV.U32 R11, RZ, RZ, 0x7fffffff ;  /* 0x7fffffffff0b7424 */ /* 0x000fe200078e00ff */
[C---:B------:R-:W-:Y:S01]  /*0490*/  LEA R9, R13.reuse, R0, 0x2 ;  /* 0x000000000d097211 */ /* 0x040fe200078e10ff */
[----:B------:R-:W-:-:S03]  /*04a0*/  VIADD R13, R13, 0x4 ;  /* 0x000000040d0d7836 */ /* 0x000fc60000000000 */
[----:B------:R0:W-:Y:S04]  /*04b0*/  STS [R8], R11 ;  /* 0x0000000b08007388 */ /* 0x0001e80000000800 */
[----:B------:R0:W-:Y:S04]  /*04c0*/  STS [R9], RZ ;  /* 0x000000ff09007388 */ /* 0x0001e80000000800 */
[----:B------:R0:W-:Y:S04]  /*04d0*/  STS [R8+0x4], R11 ;  /* 0x0000040b08007388 */ /* 0x0001e80000000800 */
[----:B------:R0:W-:Y:S04]  /*04e0*/  STS [R9+0x4], RZ ;  /* 0x000004ff09007388 */ /* 0x0001e80000000800 */
[----:B------:R0:W-:Y:S04]  /*04f0*/  STS [R8+0x8], R11 ;  /* 0x0000080b08007388 */ /* 0x0001e80000000800 */
[----:B------:R0:W-:Y:S04]  /*0500*/  STS [R9+0x8], RZ ;  /* 0x000008ff09007388 */ /* 0x0001e80000000800 */
[----:B------:R0:W-:Y:S04]  /*0510*/  STS [R8+0xc], R11 ;  /* 0x00000c0b08007388 */ /* 0x0001e80000000800 */
[----:B------:R0:W-:Y:S02]  /*0520*/  STS [R9+0xc], RZ ;  /* 0x00000cff09007388 */ /* 0x0001e40000000800 */
.L_x_41:
[----:B------:R-:W-:Y:S05]  /*0530*/  @!P1 BRA `(.L_x_40) ;  /* 0x0000000000449947 */ /* 0x000fea0003800000 */
[----:B0-----:R-:W-:Y:S02]  /*0540*/  LOP3.LUT R8, R6, 0x1, RZ, 0xc0, !PT ;  /* 0x0000000106087812 */ /* 0x001fe400078ec0ff */
[----:B------:R-:W-:Y:S02]  /*0550*/  ISETP.NE.AND P0, PT, R10, 0x1, PT ;  /* 0x000000010a00780c */ /* 0x000fe40003f05270 */
[----:B------:R-:W-:-:S13]  /*0560*/  ISETP.NE.U32.AND P1, PT, R8, 0x1, PT ;  /* 0x000000010800780c */ /* 0x000fda0003f25070 */
[----:B------:R-:W-:Y:S01]  /*0570*/  @!P1 MOV R11, 0x7fffffff ;  /* 0x7fffffff000b9802 */ /* 0x000fe20000000f00 */
[----:B------:R-:W-:Y:S06]  /*0580*/  @!P0 BRA `(.L_x_42) ;  /* 0x0000000000208947 */ /* 0x000fec0003800000 */
[C---:B------:R-:W-:Y:S01]  /*0590*/  IMAD R8, R13.reuse, 0x4, R14 ;  /* 0x000000040d087824 */ /* 0x040fe200078e020e */
[----:B------:R-:W-:Y:S01]  /*05a0*/  MOV R9, 0x7fffffff ;  /* 0x7fffffff00097802 */ /* 0x000fe20000000f00 */
[C---:B------:R-:W-:Y:S01]  /*05b0*/  IMAD R10, R13.reuse, 0x4, R0 ;  /* 0x000000040d0a7824 */ /* 0x040fe200078e0200 */
[----:B------:R-:W-:-:S03]  /*05c0*/  IADD3 R13, PT, PT, R13, 0x2, RZ ;  /* 0x000000020d0d7810 */ /* 0x000fc60007ffe0ff */
[----:B------:R0:W-:Y:S04]  /*05d0*/  STS [R8], R9 ;  /* 0x0000000908007388 */ /* 0x0001e80000000800 */
[----:B------:R0:W-:Y:S04]  /*05e0*/  STS [R10], RZ ;  /* 0x000000ff0a007388 */ /* 0x0001e80000000800 */
[----:B------:R0:W-:Y:S04]  /*05f0*/  STS [R8+0x4], R9 ;  /* 0x0000040908007388 */ /* 0x0001e80000000800 */
[----:B------:R0:W-:Y:S02]  /*0600*/  STS [R10+0x4], RZ ;  /* 0x000004ff0a007388 */ /* 0x0001e40000000800 */
.L_x_42:
[C---:B0-----:R-:W-:Y:S01]  /*0610*/  @!P1 IMAD R8, R13.reuse, 0x4, R14 ;  /* 0x000000040d089824 */ /* 0x041fe200078e020e */
[----:B------:R-:W-:-:S04]  /*0620*/  @!P1 LEA R13, R13, R0, 0x2 ;  /* 0x000000000d0d9211 */ /* 0x000fc800078e10ff */
[----:B------:R1:W-:Y:S04]  /*0630*/  @!P1 STS [R8], R11 ;  /* 0x0000000b08009388 */ /* 0x0003e80000000800 */
[----:B------:R1:W-:Y:S02]  /*0640*/  @!P1 STS [R13], RZ ;  /* 0x000000ff0d009388 */ /* 0x0003e40000000800 */
.L_x_40:
[----:B01----:R-:W0:Y:S01]  /*0650*/  LDC.64 R8, c[0x0][0x3b8] ;  /* 0x0000ee00ff087b82 */ /* 0x003e220000000a00 */
[----:B------:R-:W-:-:S05]  /*0660*/  IMAD.IADD R7, R7, 0x1, -R6 ;  /* 0x0000000107077824 */ /* 0x000fca00078e0a06 */
[----:B------:R-:W-:Y:S01]  /*0670*/  ISETP.GE.AND P0, PT, R7, R2, PT ;  /* 0x000000020700720c */ /* 0x000fe20003f06270 */
[----:B0-----:R-:W-:-:S12]  /*0680*/  IMAD.WIDE.U32 R8, R4, 0x4, R8 ;  /* 0x0000000404087825 */ /* 0x001fd800078e0008 */
[----:B------:R-:W-:Y:S05]  /*0690*/  @P0 EXIT ;  /* 0x000000000000094d */ /* 0x000fea0003800000 */
[----:B------:R-:W-:Y:S01]  /*06a0*/  IABS R14, R6 ;  /* 0x00000006000e7213 */ /* 0x000fe20000000000 */
[----:B------:R0:W5:Y:S01]  /*06b0*/  LDG.E.CONSTANT R2, desc[UR4][R8.64] ;  /* 0x0000000408027981 */ /* 0x000162000c1e9900 */
[----:B------:R-:W-:Y:S01]  /*06c0*/  MOV R4, R7 ;  /* 0x0000000700047202 */ /* 0x000fe20000000f00 */
[----:B------:R-:W1:Y:S01]  /*06d0*/  LDCU UR6, c[0x0][0x3c4] ;  /* 0x00007880ff0677ac */ /* 0x000e620008000800 */
[----:B------:R-:W2:Y:S02]  /*06e0*/  I2F.RP R12, R14 ;  /* 0x0000000e000c7306 */ /* 0x000ea40000209400 */
[----:B------:R-:W-:Y:S02]  /*06f0*/  ISETP.GE.AND P1, PT, R4, RZ, PT ;  /* 0x000000ff0400720c */ /* 0x000fe40003f26270 */
[----:B0-----:R-:W-:Y:S01]  /*0700*/  IABS R8, R4 ;  /* 0x0000000400087213 */ /* 0x001fe20000000000 */
[----:B------:R-:W-:-:S03]  /*0710*/  IMAD.MOV.U32 R9, RZ, RZ, 0x7f800000 ;  /* 0x7f800000ff097424 */ /* 0x000fc600078e00ff */
[----:B--2---:R-:W0:Y:S01]  /*0720*/  MUFU.RCP R12, R12 ;  /* 0x0000000c000c7308 */ /* 0x004e220000001000 */
[----:B-1----:R-:W-:-:S04]  /*0730*/  ISETP.NE.AND P2, PT, RZ, UR6, PT ;  /* 0x00000006ff007c0c */ /* 0x002fc8000bf45270 */
[----:B------:R-:W-:Y:S02]  /*0740*/  FSEL R9, R9, -INF , !P2 ;  /* 0xff80000009097808 */ /* 0x000fe40005000000 */
[----:B0-----:R-:W-:-:S04]  /*0750*/  IADD3 R10, PT, PT, R12, 0xffffffe, RZ ;  /* 0x0ffffffe0c0a7810 */ /* 0x001fc80007ffe0ff */
[----:B------:R0:W1:Y:S02]  /*0760*/  F2I.FTZ.U32.TRUNC.NTZ R11, R10 ;  /* 0x0000000a000b7305 */ /* 0x000064000021f000 */
[----:B0-----:R-:W-:Y:S02]  /*0770*/  IMAD.MOV.U32 R10, RZ, RZ, RZ ;  /* 0x000000ffff0a7224 */ /* 0x001fe400078e00ff */
[----:B-1----:R-:W-:-:S04]  /*0780*/  IMAD.MOV R13, RZ, RZ, -R11 ;  /* 0x000000ffff0d7224 */ /* 0x002fc800078e0a0b */
[----:B------:R-:W-:-:S04]  /*0790*/  IMAD R7, R13, R14, RZ ;  /* 0x0000000e0d077224 */ /* 0x000fc800078e02ff */
[----:B------:R-:W-:Y:S01]  /*07a0*/  IMAD.HI.U32 R11, R11, R7, R10 ;  /* 0x000000070b0b7227 */ /* 0x000fe200078e000a */
[----:B------:R-:W-:-:S03]  /*07b0*/  MOV R7, R8 ;  /* 0x0000000800077202 */ /* 0x000fc60000000f00 */
[----:B------:R-:W-:Y:S02]  /*07c0*/  HFMA2 R8, -RZ, RZ, 0, 0 ;  /* 0x00000000ff087431 */ /* 0x000fe400000001ff */
[----:B------:R-:W-:-:S04]  /*07d0*/  IMAD.HI.U32 R11, R11, R7, RZ ;  /* 0x000000070b0b7227 */ /* 0x000fc800078e00ff */
[----:B------:R-:W-:-:S04]  /*07e0*/  IMAD.MOV R11, RZ, RZ, -R11 ;  /* 0x000000ffff0b7224 */ /* 0x000fc800078e0a0b */
[----:B------:R-:W-:-:S05]  /*07f0*/  IMAD R7, R14, R11, R7 ;  /* 0x0000000b0e077224 */ /* 0x000fca00078e0207 */
[----:B------:R-:W-:-:S13]  /*0800*/  ISETP.GT.U32.AND P0, PT, R14, R7, PT ;  /* 0x000000070e00720c */ /* 0x000fda0003f04070 */
[----:B------:R-:W-:-:S04]  /*0810*/  @!P0 IADD3 R7, PT, PT, R7, -R14, RZ ;  /* 0x8000000e07078210 */ /* 0x000fc80007ffe0ff */
[----:B------:R-:W-:-:S13]  /*0820*/  ISETP.GT.U32.AND P0, PT, R14, R7, PT ;  /* 0x000000070e00720c */ /* 0x000fda0003f04070 */
[----:B------:R-:W-:Y:S01]  /*0830*/  @!P0 IMAD.IADD R7, R7, 0x1, -R14 ;  /* 0x0000000107078824 */ /* 0x000fe200078e0a0e */
[----:B------:R-:W-:Y:S02]  /*0840*/  ISETP.NE.AND P0, PT, R6, RZ, PT ;  /* 0x000000ff0600720c */ /* 0x000fe40003f05270 */
[----:B------:R-:W-:Y:S02]  /*0850*/  LOP3.LUT R6, RZ, R6, RZ, 0x33, !PT ;  /* 0x00000006ff067212 */ /* 0x000fe400078e33ff */
[----:B------:R-:W-:Y:S01]  /*0860*/  MOV R11, R7 ;  /* 0x00000007000b7202 */ /* 0x000fe20000000f00 */
[----:B------:R-:W-:-:S03]  /*0870*/  IMAD.MOV.U32 R7, RZ, RZ, RZ ;  /* 0x000000ffff077224 */ /* 0x000fc600078e00ff */
[----:B------:R-:W-:-:S04]  /*0880*/  @!P1 IADD3 R11, PT, PT, -R11, RZ, RZ ;  /* 0x000000ff0b0b9210 */ /* 0x000fc80007ffe1ff */
[----:B------:R-:W-:-:S07]  /*0890*/  SEL R10, R6, R11, !P0 ;  /* 0x0000000b060a7207 */ /* 0x000fce0004000000 */
.L_x_59:
[----:B0-----:R-:W0:Y:S01]  /*08a0*/  LDC R11, c[0x0][0x3b0] ;  /* 0x0000ec00ff0b7b82 */ /* 0x001e220000000800 */
[----:B------:R-:W-:Y:S01]  /*08b0*/  VIADD R16, R4, 0x1 ;  /* 0x0000000104107836 */ /* 0x000fe20000000000 */
[----:B-1----:R-:W1:Y:S06]  /*08c0*/  LDCU UR6, c[0x0][0x3a8] ;  /* 0x00007500ff0677ac */ /* 0x002e6c0008000800 */
[----:B------:R-:W2:Y:S01]  /*08d0*/  LDC.64 R14, c[0x0][0x3a0] ;  /* 0x0000e800ff0e7b82 */ /* 0x000ea20000000a00 */
[----:B0-----:R-:W-:-:S04]  /*08e0*/  IADD3 R11, PT, PT, R16, -R11, RZ ;  /* 0x8000000b100b7210 */ /* 0x001fc80007ffe0ff */
[----:B------:R-:W-:Y:S01]  /*08f0*/  VIMNMX R23, PT, PT, RZ, R11, !PT ;  /* 0x0000000bff177248 */ /* 0x000fe20007fe0100 */
[----:B--2---:R-:W-:-:S04]  /*0900*/  IMAD.WIDE R12, R4, 0x4, R14 ;  /* 0x00000004040c7825 */ /* 0x004fc800078e020e */
[----:B------:R-:W-:Y:S02]  /*0910*/  IMAD.WIDE.U32 R14, R23, 0x4, R14 ;  /* 0x00000004170e7825 */ /* 0x000fe400078e000e */
[----:B------:R-:W2:Y:S04]  /*0920*/  LDG.E.CONSTANT R12, desc[UR4][R12.64+0x4] ;  /* 0x000004040c0c7981 */ /* 0x000ea8000c1e9900 */
[----:B------:R-:W2:Y:S01]  /*0930*/  LDG.E.CONSTANT R15, desc[UR4][R14.64] ;  /* 0x000000040e0f7981 */ /* 0x000ea2000c1e9900 */
[----:B-1----:R-:W-:Y:S01]  /*0940*/  ISETP.GE.AND P3, PT, R16, UR6, PT ;  /* 0x0000000610007c0c */ /* 0x002fe2000bf66270 */
[----:B------:R-:W-:Y:S01]  /*0950*/  IMAD.MOV.U32 R18, RZ, RZ, 0x7fffffff ;  /* 0x7fffffffff127424 */ /* 0x000fe200078e00ff */
[----:B------:R-:W-:Y:S02]  /*0960*/  MOV R20, R4 ;  /* 0x0000000400147202 */ /* 0x000fe40000000f00 */
[----:B------:R-:W-:Y:S01]  /*0970*/  MOV R4, R16 ;  /* 0x0000001000047202 */ /* 0x000fe20000000f00 */
[----:B--2---:R-:W-:-:S05]  /*0980*/  IMAD.IADD R21, R12, 0x1, -R15 ;  /* 0x000000010c157824 */ /* 0x004fca00078e0a0f */
[----:B------:R-:W-:-:S13]  /*0990*/  ISETP.GE.AND P0, PT, R21, 0x1, PT ;  /* 0x000000011500780c */ /* 0x000fda0003f06270 */
[----:B------:R-:W-:Y:S05]  /*09a0*/  @!P0 BRA `(.L_x_43) ;  /* 0x0000000800988947 */ /* 0x000fea0003800000 */
[----:B------:R-:W0:Y:S08]  /*09b0*/  LDC.64 R12, c[0x0][0x390] ;  /* 0x0000e400ff0c7b82 */ /* 0x000e300000000a00 */
[----:B------:R-:W1:Y:S01]  /*09c0*/  LDC.64 R16, c[0x0][0x398] ;  /* 0x0000e600ff107b82 */ /* 0x000e620000000a00 */
[----:B0-----:R-:W-:-:S04]  /*09d0*/  IMAD.WIDE R14, R20, 0x8, R12 ;  /* 0x00000008140e7825 */ /* 0x001fc800078e020c */
[----:B------:R-:W-:Y:S02]  /*09e0*/  IMAD.WIDE.U32 R12, R23, 0x8, R12 ;  /* 0x00000008170c7825 */ /* 0x000fe400078e000c */
[----:B------:R-:W2:Y:S04]  /*09f0*/  LDG.E.64.CONSTANT R14, desc[UR4][R14.64+0x8] ;  /* 0x000008040e0e7981 */ /* 0x000ea8000c1e9b00 */
[----:B------:R-:W2:Y:S01]  /*0a00*/  LDG.E.64.CONSTANT R12, desc[UR4][R12.64] ;  /* 0x000000040c0c7981 */ /* 0x000ea2000c1e9b00 */
[----:B-1----:R-:W-:-:S04]  /*0a10*/  IMAD.WIDE R18, R20, 0x8, R16 ;  /* 0x0000000814127825 */ /* 0x002fc800078e0210 */
[----:B------:R-:W-:Y:S02]  /*0a20*/  IMAD.WIDE.U32 R16, R23, 0x8, R16 ;  /* 0x0000000817107825 */ /* 0x000fe400078e0010 */
[----:B------:R-:W3:Y:S04]  /*0a30*/  LDG.E.64.CONSTANT R18, desc[UR4][R18.64+0x8] ;  /* 0x0000080412127981 */ /* 0x000ee8000c1e9b00 */
[----:B------:R-:W3:Y:S01]  /*0a40*/  LDG.E.64.CONSTANT R16, desc[UR4][R16.64] ;  /* 0x0000000410107981 */ /* 0x000ee2000c1e9b00 */
[----:B------:R-:W-:Y:S01]  /*0a50*/  I2FP.F32.U32 R21, R21 ;  /* 0x0000001500157245 */ /* 0x000fe20000201000 */
[----:B--2---:R-:W-:Y:S01]  /*0a60*/  FADD R23, R14, -R12 ;  /* 0x8000000c0e177221 */ /* 0x004fe20000000000 */
[----:B------:R-:W-:-:S03]  /*0a70*/  FADD R22, R15, -R13 ;  /* 0x8000000d0f167221 */ /* 0x000fc60000000000 */
[----:B------:R-:W-:Y:S01]  /*0a80*/  FADD R25, -R14, R23 ;  /* 0x000000170e197221 */ /* 0x000fe20000000100 */
[----:B------:R-:W-:-:S03]  /*0a90*/  FADD R26, -R15, R22 ;  /* 0x000000160f1a7221 */ /* 0x000fc60000000100 */
[--C-:B------:R-:W-:Y:S01]  /*0aa0*/  FADD R24, -R12, -R25.reuse ;  /* 0x800000190c187221 */ /* 0x100fe20000000100 */
[C---:B------:R-:W-:Y:S01]  /*0ab0*/  FADD R25, R23.reuse, -R25 ;  /* 0x8000001917197221 */ /* 0x040fe20000000000 */
[----:B------:R-:W-:-:S03]  /*0ac0*/  FADD R12, R23, R22 ;  /* 0x00000016170c7221 */ /* 0x000fc60000000000 */
[----:B------:R-:W-:Y:S01]  /*0ad0*/  FADD R25, R14, -R25 ;  /* 0x800000190e197221 */ /* 0x000fe20000000000 */
[--C-:B------:R-:W-:Y:S01]  /*0ae0*/  FADD R14, -R13, -R26.reuse ;  /* 0x8000001a0d0e7221 */ /* 0x100fe20000000100 */
[----:B------:R-:W-:Y:S01]  /*0af0*/  FADD R26, R22, -R26 ;  /* 0x8000001a161a7221 */ /* 0x000fe20000000000 */
[----:B------:R-:W-:-:S03]  /*0b00*/  FADD R27, -R23, R12 ;  /* 0x0000000c171b7221 */ /* 0x000fc60000000100 */
[----:B------:R-:W-:Y:S01]  /*0b10*/  FADD R15, R15, -R26 ;  /* 0x8000001a0f0f7221 */ /* 0x000fe20000000000 */
[--C-:B------:R-:W-:Y:S01]  /*0b20*/  FADD R13, R22, -R27.reuse ;  /* 0x8000001b160d7221 */ /* 0x100fe20000000000 */
[----:B------:R-:W-:Y:S01]  /*0b30*/  FADD R22, R25, R24 ;  /* 0x0000001819167221 */ /* 0x000fe20000000000 */
[----:B------:R-:W-:Y:S01]  /*0b40*/  FADD R26, R12, -R27 ;  /* 0x8000001b0c1a7221 */ /* 0x000fe20000000000 */
[----:B------:R-:W-:Y:S01]  /*0b50*/  FADD R25, R15, R14 ;  /* 0x0000000e0f197221 */ /* 0x000fe20000000000 */
[----:B---3--:R-:W-:Y:S01]  /*0b60*/  FADD R15, R18, -R16 ;  /* 0x80000010120f7221 */ /* 0x008fe20000000000 */
[----:B------:R-:W-:Y:S01]  /*0b70*/  FADD R24, R19, -R17 ;  /* 0x8000001113187221 */ /* 0x000fe20000000000 */
[----:B------:R-:W-:Y:S01]  /*0b80*/  FADD R14, R23, -R26 ;  /* 0x8000001a170e7221 */ /* 0x000fe20000000000 */
[----:B------:R-:W-:Y:S01]  /*0b90*/  FADD R22, R22, R25 ;  /* 0x0000001916167221 */ /* 0x000fe20000000000 */
[----:B------:R-:W-:Y:S01]  /*0ba0*/  FADD R25, -R18, R15 ;  /* 0x0000000f12197221 */ /* 0x000fe20000000100 */
[----:B------:R-:W-:Y:S01]  /*0bb0*/  FADD R26, -R19, R24 ;  /* 0x00000018131a7221 */ /* 0x000fe20000000100 */
[----:B------:R-:W-:Y:S01]  /*0bc0*/  FADD R13, R14, R13 ;  /* 0x0000000d0e0d7221 */ /* 0x000fe20000000000 */
[----:B------:R-:W-:-:S02]  /*0bd0*/  VIADD R14, R21, 0x1800000 ;  /* 0x01800000150e7836 */ /* 0x000fc40000000000 */
[--C-:B------:R-:W-:Y:S01]  /*0be0*/  FADD R23, -R16, -R25.reuse ;  /* 0x8000001910177221 */ /* 0x100fe20000000100 */
[----:B------:R-:W-:Y:S01]  /*0bf0*/  FADD R25, R15, -R25 ;  /* 0x800000190f197221 */ /* 0x000fe20000000000 */
[--C-:B------:R-:W-:Y:S01]  /*0c00*/  FADD R17, -R17, -R26.reuse ;  /* 0x8000001a11117221 */ /* 0x100fe20000000100 */
[----:B------:R-:W-:Y:S01]  /*0c10*/  FADD R26, R24, -R26 ;  /* 0x8000001a181a7221 */ /* 0x000fe20000000000 */
[----:B------:R-:W-:Y:S01]  /*0c20*/  FADD R16, R15, R24 ;  /* 0x000000180f107221 */ /* 0x000fe20000000000 */
[----:B------:R-:W-:Y:S01]  /*0c30*/  FADD R18, R18, -R25 ;  /* 0x8000001912127221 */ /* 0x000fe20000000000 */
[----:B------:R-:W-:Y:S01]  /*0c40*/  FADD R13, R13, R22 ;  /* 0x000000160d0d7221 */ /* 0x000fe20000000000 */
[----:B------:R-:W-:Y:S01]  /*0c50*/  FADD R26, R19, -R26 ;  /* 0x8000001a131a7221 */ /* 0x000fe20000000000 */
[C---:B------:R-:W-:Y:S01]  /*0c60*/  FADD R19, -R15.reuse, R16 ;  /* 0x000000100f137221 */ /* 0x040fe20000000100 */
[----:B------:R-:W-:Y:S02]  /*0c70*/  FADD R23, R18, R23 ;  /* 0x0000001712177221 */ /* 0x000fe40000000000 */
[----:B------:R-:W0:Y:S01]  /*0c80*/  LDC R18, c[0x0][0x3c4] ;  /* 0x0000f100ff127b82 */ /* 0x000e220000000800 */
[--C-:B------:R-:W-:Y:S01]  /*0c90*/  FADD R28, R16, -R19.reuse ;  /* 0x80000013101c7221 */ /* 0x100fe20000000000 */
[----:B------:R-:W-:Y:S01]  /*0ca0*/  FADD R24, R24, -R19 ;  /* 0x8000001318187221 */ /* 0x000fe20000000000 */
[----:B------:R-:W-:Y:S01]  /*0cb0*/  FADD R26, R26, R17 ;  /* 0x000000111a1a7221 */ /* 0x000fe20000000000 */
[----:B------:R-:W-:Y:S01]  /*0cc0*/  LOP3.LUT R19, R14, 0x7f800000, RZ, 0xc0, !PT ;  /* 0x7f8000000e137812 */ /* 0x000fe200078ec0ff */
[----:B------:R-:W-:Y:S01]  /*0cd0*/  FADD R15, R15, -R28 ;  /* 0x8000001c0f0f7221 */ /* 0x000fe20000000000 */
[----:B------:R-:W-:Y:S01]  /*0ce0*/  FADD R17, R12, R13 ;  /* 0x0000000d0c117221 */ /* 0x000fe20000000000 */
[----:B------:R-:W-:Y:S01]  /*0cf0*/  FADD R26, R23, R26 ;  /* 0x0000001a171a7221 */ /* 0x000fe20000000000 */
[----:B------:R-:W-:Y:S01]  /*0d00*/  ISETP.GT.U32.AND P0, PT, R19, 0x1ffffff, PT ;  /* 0x01ffffff1300780c */ /* 0x000fe20003f04070 */
[----:B------:R-:W-:-:S04]  /*0d10*/  FADD R15, R15, R24 ;  /* 0x000000180f0f7221 */ /* 0x000fc80000000000 */
[----:B------:R-:W-:-:S04]  /*0d20*/  FADD R15, R15, R26 ;  /* 0x0000001a0f0f7221 */ /* 0x000fc80000000000 */
[----:B------:R-:W-:-:S04]  /*0d30*/  FADD R14, R16, R15 ;  /* 0x0000000f100e7221 */ /* 0x000fc80000000000 */
[----:B------:R-:W-:Y:S01]  /*0d40*/  FADD R16, -R16, R14 ;  /* 0x0000000e10107221 */ /* 0x000fe20000000100 */
[----:B0-----:R-:W-:Y:S01]  /*0d50*/  ISETP.NE.AND P4, PT, R18, RZ, PT ;  /* 0x000000ff1200720c */ /* 0x001fe20003f85270 */
[----:B------:R-:W-:Y:S02]  /*0d60*/  FADD R18, -R12, R17 ;  /* 0x000000110c127221 */ /* 0x000fe40000000100 */
[----:B------:R-:W-:Y:S01]  /*0d70*/  FADD R15, R15, -R16 ;  /* 0x800000100f0f7221 */ /* 0x000fe20000000000 */
[----:B------:R-:W-:Y:S01]  /*0d80*/  SHF.R.S32.HI R16, RZ, 0x1f, R20 ;  /* 0x0000001fff107819 */ /* 0x000fe20000011414 */
[----:B------:R-:W-:Y:S01]  /*0d90*/  FADD R18, R13, -R18 ;  /* 0x800000120d127221 */ /* 0x000fe20000000000 */
[----:B------:R-:W-:Y:S07]  /*0da0*/  @P0 BRA `(.L_x_44) ;  /* 0x0000000000100947 */ /* 0x000fee0003800000 */
[----:B------:R-:W-:-:S07]  /*0db0*/  MOV R19, 0xdd0 ;  /* 0x00000dd000137802 */ /* 0x000fce0000000f00 */
[----:B-----5:R-:W-:Y:S05]  /*0dc0*/  CALL.REL.NOINC `($__internal_2_$__cuda_sm20_rcp_rn_f32_slowpath) ;  /* 0x00000010006c7944 */ /* 0x020fea0003c00000 */
[----:B------:R-:W-:Y:S01]  /*0dd0*/  MOV R19, R21 ;  /* 0x0000001500137202 */ /* 0x000fe20000000f00 */
[----:B------:R-:W-:Y:S06]  /*0de0*/  BRA `(.L_x_45) ;  /* 0x0000000000107947 */ /* 0x000fec0003800000 */
.L_x_44:
[----:B------:R-:W0:Y:S02]  /*0df0*/  MUFU.RCP R12, R21 ;  /* 0x00000015000c7308 */ /* 0x000e240000001000 */
[----:B0-----:R-:W-:-:S04]  /*0e00*/  FFMA R13, R21, R12, -1 ;  /* 0xbf800000150d7423 */ /* 0x001fc8000000000c */
[----:B------:R-:W-:-:S04]  /*0e10*/  FADD.FTZ R13, -R13, -RZ ;  /* 0x800000ff0d0d7221 */ /* 0x000fc80000010100 */
[----:B------:R-:W-:-:S07]  /*0e20*/  FFMA R19, R12, R13, R12 ;  /* 0x0000000d0c137223 */ /* 0x000fce000000000c */
.L_x_45:
[-C--:B------:R-:W-:Y:S01]  /*0e30*/  FMUL R12, R17, R19.reuse ;  /* 0x00000013110c7220 */ /* 0x080fe20000400000 */
[----:B------:R-:W-:-:S03]  /*0e40*/  FMUL R24, R14, R19 ;  /* 0x000000130e187220 */ /* 0x000fc60000400000 */
[-C--:B------:R-:W-:Y:S01]  /*0e50*/  FFMA R13, R18, R19.reuse, R12 ;  /* 0x00000013120d7223 */ /* 0x080fe2000000000c */
[----:B------:R-:W-:-:S03]  /*0e60*/  FFMA R14, R14, R19, -R24 ;  /* 0x000000130e0e7223 */ /* 0x000fc60000000818 */
[----:B------:R-:W-:-:S04]  /*0e70*/  FADD R22, -R12, R13 ;  /* 0x0000000d0c167221 */ /* 0x000fc80000000100 */
[--C-:B------:R-:W-:Y:S01]  /*0e80*/  FADD R21, R13, -R22.reuse ;  /* 0x800000160d157221 */ /* 0x100fe20000000000 */
[----:B------:R-:W-:-:S03]  /*0e90*/  FFMA R18, R18, R19, -R22 ;  /* 0x0000001312127223 */ /* 0x000fc60000000816 */
[----:B------:R-:W-:Y:S01]  /*0ea0*/  FADD R21, R12, -R21 ;  /* 0x800000150c157221 */ /* 0x000fe20000000000 */
[----:B------:R-:W-:-:S03]  /*0eb0*/  FFMA R12, R17, R19, -R12 ;  /* 0x00000013110c7223 */ /* 0x000fc6000000080c */
[----:B------:R-:W-:-:S04]  /*0ec0*/  FADD R21, R21, R18 ;  /* 0x0000001215157221 */ /* 0x000fc80000000000 */
[----:B------:R-:W-:-:S04]  /*0ed0*/  FADD R18, R12, R21 ;  /* 0x000000150c127221 */ /* 0x000fc80000000000 */
[----:B------:R-:W-:-:S04]  /*0ee0*/  FADD R12, R13, R18 ;  /* 0x000000120d0c7221 */ /* 0x000fc80000000000 */
[----:B------:R-:W-:Y:S01]  /*0ef0*/  FADD R13, -R13, R12 ;  /* 0x0000000c0d0d7221 */ /* 0x000fe20000000100 */
[----:B------:R-:W-:-:S03]  /*0f00*/  FMUL R21, R12, R12 ;  /* 0x0000000c0c157220 */ /* 0x000fc60000400000 */
[----:B------:R-:W-:-:S04]  /*0f10*/  FADD R13, R18, -R13 ;  /* 0x8000000d120d7221 */ /* 0x000fc80000000000 */
[----:B------:R-:W-:-:S04]  /*0f20*/  FFMA R17, R12, R13, RZ ;  /* 0x0000000d0c117223 */ /* 0x000fc800000000ff */
[----:B------:R-:W-:Y:S01]  /*0f30*/  FADD R22, R17, R17 ;  /* 0x0000001111167221 */ /* 0x000fe20000000000 */
[----:B------:R-:W-:-:S03]  /*0f40*/  FFMA R17, R15, R19, R24 ;  /* 0x000000130f117223 */ /* 0x000fc60000000018 */
[----:B------:R-:W-:Y:S01]  /*0f50*/  FADD R18, R21, R22 ;  /* 0x0000001615127221 */ /* 0x000fe20000000000 */
[----:B------:R-:W-:-:S03]  /*0f60*/  FADD R26, -R24, R17 ;  /* 0x00000011181a7221 */ /* 0x000fc60000000100 */
[----:B------:R-:W-:Y:S01]  /*0f70*/  FADD R23, -R21, R18 ;  /* 0x0000001215177221 */ /* 0x000fe20000000100 */
[----:B------:R-:W-:-:S03]  /*0f80*/  FFMA R15, R15, R19, -R26 ;  /* 0x000000130f0f7223 */ /* 0x000fc6000000081a */
[--C-:B------:R-:W-:Y:S01]  /*0f90*/  FADD R28, -R18, R23.reuse ;  /* 0x00000017121c7221 */ /* 0x100fe20000000100 */
[----:B------:R-:W-:Y:S01]  /*0fa0*/  FADD R22, R22, -R23 ;  /* 0x8000001716167221 */ /* 0x000fe20000000000 */
[----:B------:R-:W-:Y:S02]  /*0fb0*/  FADD R23, R17, -R26 ;  /* 0x8000001a11177221 */ /* 0x000fe40000000000 */
[----:B------:R-:W-:Y:S01]  /*0fc0*/  FADD R25, R21, R28 ;  /* 0x0000001c15197221 */ /* 0x000fe20000000000 */
[----:B------:R-:W-:Y:S01]  /*0fd0*/  FFMA R21, R12, R12, -R21 ;  /* 0x0000000c0c157223 */ /* 0x000fe20000000815 */
[----:B------:R-:W-:Y:S02]  /*0fe0*/  FADD R24, R24, -R23 ;  /* 0x8000001718187221 */ /* 0x000fe40000000000 */
[----:B------:R-:W-:Y:S02]  /*0ff0*/  FADD R22, R25, R22 ;  /* 0x0000001619167221 */ /* 0x000fe40000000000 */
[----:B------:R-:W-:Y:S01]  /*1000*/  FADD R15, R24, R15 ;  /* 0x0000000f180f7221 */ /* 0x000fe20000000000 */
[----:B------:R-:W-:Y:S01]  /*1010*/  FFMA R24, R13, R13, RZ ;  /* 0x0000000d0d187223 */ /* 0x000fe200000000ff */
[----:B------:R-:W-:-:S02]  /*1020*/  FADD R21, R21, R22 ;  /* 0x0000001615157221 */ /* 0x000fc40000000000 */
[----:B------:R-:W-:Y:S02]  /*1030*/  FADD R22, R14, R15 ;  /* 0x0000000f0e167221 */ /* 0x000fe40000000000 */
[----:B------:R-:W-:Y:S02]  /*1040*/  FADD R21, R21, R24 ;  /* 0x0000001815157221 */ /* 0x000fe40000000000 */
[C---:B------:R-:W-:Y:S02]  /*1050*/  FADD R14, R17.reuse, R22 ;  /* 0x00000016110e7221 */ /* 0x040fe40000000000 */
[C---:B------:R-:W-:Y:S02]  /*1060*/  FADD R19, R18.reuse, R21 ;  /* 0x0000001512137221 */ /* 0x040fe40000000000 */
[----:B------:R-:W-:Y:S02]  /*1070*/  FADD R17, -R17, R14 ;  /* 0x0000000e11117221 */ /* 0x000fe40000000100 */
[--C-:B------:R-:W-:Y:S01]  /*1080*/  FADD R18, R18, -R19.reuse ;  /* 0x8000001312127221 */ /* 0x100fe20000000000 */
[----:B------:R-:W-:Y:S01]  /*1090*/  FADD R15, R14, -R19 ;  /* 0x800000130e0f7221 */ /* 0x000fe20000000000 */
[----:B------:R-:W-:-:S02]  /*10a0*/  FADD R17, R22, -R17 ;  /* 0x8000001116117221 */ /* 0x000fc40000000000 */
[----:B------:R-:W-:Y:S01]  /*10b0*/  FADD R24, R21, R18 ;  /* 0x0000001215187221 */ /* 0x000fe20000000000 */
[----:B------:R-:W-:-:S03]  /*10c0*/  FADD R22, -R14, R15 ;  /* 0x0000000f0e167221 */ /* 0x000fc60000000100 */
[----:B------:R-:W-:Y:S01]  /*10d0*/  FADD R18, R17, -R24 ;  /* 0x8000001811127221 */ /* 0x000fe20000000000 */
[--C-:B------:R-:W-:Y:S01]  /*10e0*/  FADD R19, -R19, -R22.reuse ;  /* 0x8000001613137221 */ /* 0x100fe20000000100 */
[----:B------:R-:W-:Y:S02]  /*10f0*/  FADD R21, R15, -R22 ;  /* 0x800000160f157221 */ /* 0x000fe40000000000 */
[--C-:B------:R-:W-:Y:S01]  /*1100*/  FADD R23, -R17, R18.reuse ;  /* 0x0000001211177221 */ /* 0x100fe20000000100 */
[C---:B------:R-:W-:Y:S01]  /*1110*/  FADD R22, R15.reuse, R18 ;  /* 0x000000120f167221 */ /* 0x040fe20000000000 */
[----:B------:R-:W-:Y:S02]  /*1120*/  FADD R14, R14, -R21 ;  /* 0x800000150e0e7221 */ /* 0x000fe40000000000 */
[--C-:B------:R-:W-:Y:S01]  /*1130*/  FADD R26, R18, -R23.reuse ;  /* 0x80000017121a7221 */ /* 0x100fe20000000000 */
[----:B------:R-:W-:Y:S01]  /*1140*/  FADD R21, -R15, R22 ;  /* 0x000000160f157221 */ /* 0x000fe20000000100 */
[----:B------:R-:W-:Y:S01]  /*1150*/  FADD R23, -R24, -R23 ;  /* 0x8000001718177221 */ /* 0x000fe20000000100 */
[----:B------:R-:W-:Y:S01]  /*1160*/  FADD R14, R14, R19 ;  /* 0x000000130e0e7221 */ /* 0x000fe20000000000 */
[----:B------:R-:W-:Y:S01]  /*1170*/  FADD R26, R17, -R26 ;  /* 0x8000001a111a7221 */ /* 0x000fe20000000000 */
[--C-:B------:R-:W-:Y:S01]  /*1180*/  FADD R24, R22, -R21.reuse ;  /* 0x8000001516187221 */ /* 0x100fe20000000000 */
[----:B------:R-:W-:-:S02]  /*1190*/  FADD R21, R18, -R21 ;  /* 0x8000001512157221 */ /* 0x000fc40000000000 */
[----:B------:R-:W-:Y:S01]  /*11a0*/  FADD R23, R26, R23 ;  /* 0x000000171a177221 */ /* 0x000fe20000000000 */
[----:B------:R-:W-:-:S03]  /*11b0*/  FADD R24, R15, -R24 ;  /* 0x800000180f187221 */ /* 0x000fc60000000000 */
[----:B------:R-:W-:Y:S01]  /*11c0*/  FADD R14, R14, R23 ;  /* 0x000000170e0e7221 */ /* 0x000fe20000000000 */
[----:B------:R-:W-:-:S04]  /*11d0*/  FADD R21, R24, R21 ;  /* 0x0000001518157221 */ /* 0x000fc80000000000 */
[----:B------:R-:W-:-:S04]  /*11e0*/  FADD R21, R21, R14 ;  /* 0x0000000e15157221 */ /* 0x000fc80000000000 */
[----:B------:R-:W-:-:S04]  /*11f0*/  FADD R15, R22, R21 ;  /* 0x00000015160f7221 */ /* 0x000fc80000000000 */
[----:B------:R-:W-:-:S04]  /*1200*/  FADD R22, -R22, R15 ;  /* 0x0000000f16167221 */ /* 0x000fc80000000100 */
[----:B------:R-:W-:-:S04]  /*1210*/  FADD R22, R21, -R22 ;  /* 0x8000001615167221 */ /* 0x000fc80000000000 */
[C---:B------:R-:W-:Y:S01]  /*1220*/  FADD R14, R15.reuse, R22 ;  /* 0x000000160f0e7221 */ /* 0x040fe20000000000 */
[----:B------:R-:W-:-:S04]  /*1230*/  FSETP.GEU.AND P0, PT, R15, -R22, PT ;  /* 0x800000160f00720b */ /* 0x000fc80003f0e000 */
[----:B------:R-:W-:-:S04]  /*1240*/  FSEL R14, R14, RZ, P0 ;  /* 0x000000ff0e0e7208 */ /* 0x000fc80000000000 */
[----:B------:R-:W-:Y:S01]  /*1250*/  IADD3 R17, PT, PT, R14, -0xd000000, RZ ;  /* 0xf30000000e117810 */ /* 0x000fe20007ffe0ff */
[----:B------:R0:W1:Y:S03]  /*1260*/  MUFU.RSQ R15, R14 ;  /* 0x0000000e000f7308 */ /* 0x0000660000001400 */
[----:B------:R-:W-:Y:S01]  /*1270*/  ISETP.GT.U32.AND P0, PT, R17, 0x727fffff, PT ;  /* 0x727fffff1100780c */ /* 0x000fe20003f04070 */
[----:B------:R-:W-:-:S12]  /*1280*/  FADD R17, R12, R13 ;  /* 0x0000000d0c117221 */ /* 0x000fd80000000000 */
[----:B0-----:R-:W-:Y:S05]  /*1290*/  @!P0 BRA `(.L_x_46) ;  /* 0x00000000000c8947 */ /* 0x001fea0003800000 */
[----:B------:R-:W-:-:S07]  /*12a0*/  MOV R18, 0x12c0 ;  /* 0x000012c000127802 */ /* 0x000fce0000000f00 */
[----:B-1---5:R-:W-:Y:S05]  /*12b0*/  CALL.REL.NOINC `($__internal_3_$__cuda_sm20_sqrt_rn_f32_slowpath) ;  /* 0x0000001000087944 */ /* 0x022fea0003c00000 */
[----:B------:R-:W-:Y:S05]  /*12c0*/  BRA `(.L_x_47) ;  /* 0x0000000000107947 */ /* 0x000fea0003800000 */
.L_x_46:
[----:B-1----:R-:W-:Y:S01]  /*12d0*/  FMUL.FTZ R19, R14, R15 ;  /* 0x0000000f0e137220 */ /* 0x002fe20000410000 */
[----:B------:R-:W-:-:S03]  /*12e0*/  FMUL.FTZ R13, R15, 0.5 ;  /* 0x3f0000000f0d7820 */ /* 0x000fc60000410000 */
[----:B------:R-:W-:-:S04]  /*12f0*/  FFMA R12, -R19, R19, R14 ;  /* 0x00000013130c7223 */ /* 0x000fc8000000010e */
[----:B------:R-:W-:-:S07]  /*1300*/  FFMA R19, R12, R13, R19 ;  /* 0x0000000d0c137223 */ /* 0x000fce0000000013 */
.L_x_47:
[----:B------:R-:W0:Y:S08]  /*1310*/  @P4 LDC.64 R14, c[0x0][0x380] ;  /* 0x0000e000ff0e4b82 */ /* 0x000e300000000a00 */
[----:B------:R-:W1:Y:S01]  /*1320*/  @!P4 LDC.64 R12, c[0x0][0x388] ;  /* 0x0000e200ff0ccb82 */ /* 0x000e620000000a00 */
[----:B0-----:R-:W-:-:S04]  /*1330*/  @P4 LEA R14, P0, R20, R14, 0x2 ;  /* 0x0000000e140e4211 */ /* 0x001fc800078010ff */
[C---:B------:R-:W-:Y:S02]  /*1340*/  @P4 LEA.HI.X R15, R20.reuse, R15, R16, 0x2, P0 ;  /* 0x0000000f140f4211 */ /* 0x040fe400000f1410 */
[----:B-1----:R-:W-:-:S03]  /*1350*/  @!P4 LEA R12, P1, R20, R12, 0x2 ;  /* 0x0000000c140cc211 */ /* 0x002fc600078210ff */
[----:B------:R-:W2:Y:S01]  /*1360*/  @P4 LDG.E.CONSTANT R14, desc[UR4][R14.64] ;  /* 0x000000040e0e4981 */ /* 0x000ea2000c1e9900 */
[----:B------:R-:W-:-:S05]  /*1370*/  @!P4 LEA.HI.X R13, R20, R13, R16, 0x2, P1 ;  /* 0x0000000d140dc211 */ /* 0x000fca00008f1410 */
[----:B------:R-:W3:Y:S01]  /*1380*/  @!P4 LDG.E.CONSTANT R12, desc[UR4][R12.64] ;  /* 0x000000040c0cc981 */ /* 0x000ee2000c1e9900 */
[----:B--2---:R-:W-:Y:S01]  /*1390*/  @P4 FADD R21, -R17, R14 ;  /* 0x0000000e11154221 */ /* 0x004fe20000000100 */
[----:B------:R-:W-:-:S03]  /*13a0*/  @P4 FSETP.NAN.AND P0, PT, |R14|, |R14|, PT ;  /* 0x4000000e0e00420b */ /* 0x000fc60003f08200 */
[----:B-----5:R-:W-:Y:S01]  /*13b0*/  @P4 FFMA R21, -R2, R19, R21 ;  /* 0x0000001302154223 */ /* 0x020fe20000000115 */
[----:B---3--:R-:W-:Y:S01]  /*13c0*/  @!P4 FADD R17, R17, R12 ;  /* 0x0000000c1111c221 */ /* 0x008fe20000000000 */
[----:B------:R-:W-:-:S03]  /*13d0*/  @!P4 FSETP.NAN.AND P1, PT, |R12|, |R12|, PT ;  /* 0x4000000c0c00c20b */ /* 0x000fc60003f28200 */
[----:B------:R-:W-:Y:S01]  /*13e0*/  @!P4 FFMA R17, R2, R19, R17 ;  /* 0x000000130211c223 */ /* 0x000fe20000000011 */
[----:B------:R-:W-:-:S04]  /*13f0*/  @P4 FSEL R18, R21, +QNAN , !P0 ;  /* 0x7fffffff15124808 */ /* 0x000fc80004000000 */
[----:B------:R-:W-:-:S07]  /*1400*/  @!P4 FSEL R18, R17, +QNAN , !P1 ;  /* 0x7fffffff1112c808 */ /* 0x000fce0004800000 */
.L_x_43:
[----:B------:R-:W0:Y:S01]  /*1410*/  S2R R12, SR_CgaCtaId ;  /* 0x00000000000c7919 */ /* 0x000e220000008800 */
[----:B------:R-:W-:Y:S02]  /*1420*/  MOV R15, 0x400 ;  /* 0x00000400000f7802 */ /* 0x000fe40000000f00 */
[----:B------:R-:W-:-:S04]  /*1430*/  FSETP.NAN.AND P0, PT, |R18|, |R18|, PT ;  /* 0x400000121200720b */ /* 0x000fc80003f08200 */
[----:B------:R-:W-:Y:S02]  /*1440*/  FSEL R14, R18, R9, !P0 ;  /* 0x00000009120e7208 */ /* 0x000fe40004000000 */
[----:B------:R-:W-:Y:S02]  /*1450*/  ISETP.GE.AND P0, PT, R7, 0x1, PT ;  /* 0x000000010700780c */ /* 0x000fe40003f06270 */
[----:B0-----:R-:W-:-:S05]  /*1460*/  LEA R15, R12, R15, 0x18 ;  /* 0x0000000f0c0f7211 */ /* 0x001fca00078ec0ff */
[----:B------:R-:W-:-:S05]  /*1470*/  IMAD R13, R10, 0x4, R15 ;  /* 0x000000040a0d7824 */ /* 0x000fca00078e020f */
[----:B------:R0:W-:Y:S01]  /*1480*/  STS [R13], R14 ;  /* 0x0000000e0d007388 */ /* 0x0001e20000000800 */
[----:B------:R-:W-:Y:S05]  /*1490*/  @!P0 BRA `(.L_x_48) ;  /* 0x0000000000308947 */ /* 0x000fea0003800000 */
[----:B0-----:R-:W0:Y:S02]  /*14a0*/  LDC R13, c[0x0][0x3b0] ;  /* 0x0000ec00ff0d7b82 */ /* 0x001e240000000800 */
.L_x_49:
[----:B------:R-:W-:-:S06]  /*14b0*/  LEA R12, R8, R0, 0x2 ;  /* 0x00000000080c7211 */ /* 0x000fcc00078e10ff */
[----:B------:R-:W1:Y:S02]  /*14c0*/  LDS R12, [R12] ;  /* 0x000000000c0c7984 */ /* 0x000e640000000800 */
[----:B-1----:R-:W-:-:S13]  /*14d0*/  ISETP.GE.AND P0, PT, R12, R11, PT ;  /* 0x0000000b0c00720c */ /* 0x002fda0003f06270 */
[----:B------:R-:W-:Y:S05]  /*14e0*/  @P0 BRA `(.L_x_48) ;  /* 0x00000000001c0947 */ /* 0x000fea0003800000 */
[C---:B------:R-:W-:Y:S01]  /*14f0*/  ISETP.GT.AND P1, PT, R7.reuse, 0x1, PT ;  /* 0x000000010700780c */ /* 0x040fe20003f24270 */
[----:B------:R-:W-:Y:S01]  /*1500*/  VIADD R7, R7, 0xffffffff ;  /* 0xffffffff07077836 */ /* 0x000fe20000000000 */
[----:B------:R-:W-:-:S04]  /*1510*/  IADD3 R8, PT, PT, R8, 0x1, RZ ;  /* 0x0000000108087810 */ /* 0x000fc80007ffe0ff */
[----:B0-----:R-:W-:-:S04]  /*1520*/  ISETP.NE.AND P0, PT, R8, R13, PT ;  /* 0x0000000d0800720c */ /* 0x001fc80003f05270 */
[----:B------:R-:W-:-:S03]  /*1530*/  SEL R8, R8, RZ, P0 ;  /* 0x000000ff08087207 */ /* 0x000fc60000000000 */
[----:B------:R-:W-:Y:S06]  /*1540*/  @P1 BRA `(.L_x_49) ;  /* 0xfffffffc00d81947 */ /* 0x000fec000383ffff */
[----:B------:R-:W-:-:S07]  /*1550*/  HFMA2 R7, -RZ, RZ, 0, 0 ;  /* 0x00000000ff077431 */ /* 0x000fce00000001ff */
.L_x_48:
[----:B------:R-:W1:Y:S02]  /*1560*/  LDCU UR6, c[0x0][0x3c4] ;  /* 0x00007880ff0677ac */ /* 0x000e640008000800 */
[----:B-1----:R-:W-:-:S09]  /*1570*/  UISETP.NE.AND UP0, UPT, UR6, URZ, UPT ;  /* 0x000000ff0600728c */ /* 0x002fd2000bf05270 */
[----:B------:R-:W-:Y:S05]  /*1580*/  BRA.U !UP0, `(.L_x_50) ;  /* 0x0000000108b47547 */ /* 0x000fea000b800000 */
[----:B------:R-:W-:-:S13]  /*1590*/  ISETP.GE.AND P0, PT, R7, 0x1, PT ;  /* 0x000000010700780c */ /* 0x000fda0003f06270 */
[----:B------:R-:W-:Y:S05]  /*15a0*/  @!P0 BRA `(.L_x_51) ;  /* 0x00000004005c8947 */ /* 0x000fea0003800000 */
[----:B------:R-:W1:Y:S08]  /*15b0*/  LDC R12, c[0x0][0x3b0] ;  /* 0x0000ec00ff0c7b82 */ /* 0x000e700000000800 */
[----:B------:R-:W2:Y:S01]  /*15c0*/  LDC R17, c[0x0][0x3b0] ;  /* 0x0000ec00ff117b82 */ /* 0x000ea20000000800 */
[----:B-1----:R-:W-:Y:S02]  /*15d0*/  IABS R16, R12 ;  /* 0x0000000c00107213 */ /* 0x002fe40000000000 */
[----:B------:R-:W-:-:S02]  /*15e0*/  MOV R12, RZ ;  /* 0x000000ff000c7202 */ /* 0x000fc40000000f00 */
[----:B------:R-:W1:Y:S01]  /*15f0*/  I2F.RP R18, R16 ;  /* 0x0000001000127306 */ /* 0x000e620000209400 */
[----:B--2---:R-:W-:Y:S02]  /*1600*/  IABS R22, R17 ;  /* 0x0000001100167213 */ /* 0x004fe40000000000 */
[----:B------:R-:W-:-:S05]  /*1610*/  ISETP.NE.AND P0, PT, R17, RZ, PT ;  /* 0x000000ff1100720c */ /* 0x000fca0003f05270 */
[----:B-1----:R-:W1:Y:S02]  /*1620*/  MUFU.RCP R18, R18 ;  /* 0x0000001200127308 */ /* 0x002e640000001000 */
[----:B-1----:R-:W-:Y:S02]  /*1630*/  IADD3 R19, PT, PT, R18, 0xffffffe, RZ ;  /* 0x0ffffffe12137810 */ /* 0x002fe40007ffe0ff */
[----:B------:R-:W-:-:S04]  /*1640*/  LOP3.LUT R18, RZ, R17, RZ, 0x33, !PT ;  /* 0x00000011ff127212 */ /* 0x000fc800078e33ff */
[----:B0-----:R-:W0:Y:S02]  /*1650*/  F2I.FTZ.U32.TRUNC.NTZ R13, R19 ;  /* 0x00000013000d7305 */ /* 0x001e24000021f000 */
[----:B0-----:R-:W-:-:S04]  /*1660*/  IMAD.MOV R21, RZ, RZ, -R13 ;  /* 0x000000ffff157224 */ /* 0x001fc800078e0a0d */
[----:B------:R-:W-:-:S04]  /*1670*/  IMAD R21, R21, R16, RZ ;  /* 0x0000001015157224 */ /* 0x000fc800078e02ff */
[----:B------:R-:W-:Y:S01]  /*1680*/  IMAD.HI.U32 R13, R13, R21, R12 ;  /* 0x000000150d0d7227 */ /* 0x000fe200078e000c */
[----:B------:R-:W-:-:S07]  /*1690*/  MOV R12, R22 ;  /* 0x00000016000c7202 */ /* 0x000fce0000000f00 */
.L_x_52:
[----:B------:R-:W-:-:S05]  /*16a0*/  IMAD.IADD R22, R8, 0x1, R7 ;  /* 0x0000000108167824 */ /* 0x000fca00078e0207 */
[----:B------:R-:W-:-:S04]  /*16b0*/  ISETP.GT.AND P1, PT, R22, R17, PT ;  /* 0x000000111600720c */ /* 0x000fc80003f24270 */
[----:B------:R-:W-:-:S04]  /*16c0*/  SEL R19, R6, 0xffffffff, P1 ;  /* 0xffffffff06137807 */ /* 0x000fc80000800000 */
[----:B------:R-:W-:-:S04]  /*16d0*/  IADD3 R19, PT, PT, R22, R19, RZ ;  /* 0x0000001316137210 */ /* 0x000fc80007ffe0ff */
[----:B------:R-:W-:-:S06]  /*16e0*/  LEA R19, R19, R0, 0x2 ;  /* 0x0000000013137211 */ /* 0x000fcc00078e10ff */
        /* <DEDUP_REMOVED lines=10> */
[----:B------:R-:W-:-:S04]  /*1790*/  @!P1 IADD3 R21, PT, PT, R21, -R12, RZ ;  /* 0x8000000c15159210 */ /* 0x000fc80007ffe0ff */
[----:B------:R-:W-:-:S04]  /*17a0*/  @!P2 IADD3 R21, PT, PT, -R21, RZ, RZ ;  /* 0x000000ff1515a210 */ /* 0x000fc80007ffe1ff */
[----:B------:R-:W-:-:S04]  /*17b0*/  SEL R22, R6, R21, !P0 ;  /* 0x0000001506167207 */ /* 0x000fc80004000000 */
[----:B------:R-:W-:-:S05]  /*17c0*/  LEA R22, R22, R15, 0x2 ;  /* 0x0000000f16167211 */ /* 0x000fca00078e10ff */
[----:B------:R-:W0:Y:S02]  /*17d0*/  LDS R19, [R22] ;  /* 0x0000000016137984 */ /* 0x000e240000000800 */
[C---:B0-----:R-:W-:Y:S02]  /*17e0*/  FSETP.GTU.AND P1, PT, R19.reuse, R14, PT ;  /* 0x0000000e1300720b */ /* 0x041fe40003f2c000 */
[----:B------:R-:W-:-:S13]  /*17f0*/  FSETP.NUM.AND P2, PT, |R19|, |R19|, PT ;  /* 0x400000131300720b */ /* 0x000fda0003f47200 */
[----:B------:R-:W-:Y:S05]  /*1800*/  @P1 BRA P2, `(.L_x_51) ;  /* 0x0000000000c41947 */ /* 0x000fea0001000000 */
[C---:B------:R-:W-:Y:S01]  /*1810*/  ISETP.GT.AND P1, PT, R7.reuse, 0x1, PT ;  /* 0x000000010700780c */ /* 0x040fe20003f24270 */
[----:B------:R-:W-:-:S12]  /*1820*/  VIADD R7, R7, 0xffffffff ;  /* 0xffffffff07077836 */ /* 0x000fd80000000000 */
[----:B------:R-:W-:Y:S05]  /*1830*/  @P1 BRA `(.L_x_52) ;  /* 0xfffffffc00981947 */ /* 0x000fea000383ffff */
[----:B------:R-:W-:Y:S01]  /*1840*/  HFMA2 R7, -RZ, RZ, 0, 0 ;  /* 0x00000000ff077431 */ /* 0x000fe200000001ff */
[----:B------:R-:W-:Y:S06]  /*1850*/  BRA `(.L_x_51) ;  /* 0x0000000000b07947 */ /* 0x000fec0003800000 */
.L_x_50:
        /* <DEDUP_REMOVED lines=17> */
.L_x_53:
        /* <DEDUP_REMOVED lines=20> */
[C---:B0-----:R-:W-:Y:S02]  /*1ab0*/  FSETP.GE.AND P1, PT, R19.reuse, R14, PT ;  /* 0x0000000e1300720b */ /* 0x041fe40003f26000 */
[----:B------:R-:W-:-:S13]  /*1ac0*/  FSETP.NUM.AND P2, PT, |R19|, |R19|, PT ;  /* 0x400000131300720b */ /* 0x000fda0003f47200 */
[----:B------:R-:W-:Y:S05]  /*1ad0*/  @!P1 BRA P2, `(.L_x_51) ;  /* 0x0000000000109947 */ /* 0x000fea0001000000 */
[C---:B------:R-:W-:Y:S01]  /*1ae0*/  ISETP.GT.AND P1, PT, R7.reuse, 0x1, PT ;  /* 0x000000010700780c */ /* 0x040fe20003f24270 */
[----:B------:R-:W-:-:S12]  /*1af0*/  VIADD R7, R7, 0xffffffff ;  /* 0xffffffff07077836 */ /* 0x000fd80000000000 */
[----:B------:R-:W-:Y:S05]  /*1b00*/  @P1 BRA `(.L_x_53) ;  /* 0xfffffffc00981947 */ /* 0x000fea000383ffff */
[----:B------:R-:W-:-:S07]  /*1b10*/  HFMA2 R7, -RZ, RZ, 0, 0 ;  /* 0x00000000ff077431 */ /* 0x000fce00000001ff */
.L_x_51:
[----:B0-----:R-:W0:Y:S01]  /*1b20*/  LDC R13, c[0x0][0x3b0] ;  /* 0x0000ec00ff0d7b82 */ /* 0x001e220000000800 */
[----:B------:R-:W-:-:S04]  /*1b30*/  IADD3 R12, PT, PT, R8, R7, RZ ;  /* 0x00000007080c7210 */ /* 0x000fc80007ffe0ff */
[----:B0-----:R-:W-:-:S04]  /*1b40*/  ISETP.GE.AND P0, PT, R12, R13, PT ;  /* 0x0000000d0c00720c */ /* 0x001fc80003f06270 */
[----:B------:R-:W-:Y:S02]  /*1b50*/  SEL R13, R13, RZ, P0 ;  /* 0x000000ff0d0d7207 */ /* 0x000fe40000000000 */
[C---:B------:R-:W-:Y:S02]  /*1b60*/  ISETP.GE.AND P0, PT, R7.reuse, RZ, PT ;  /* 0x000000ff0700720c */ /* 0x040fe40003f06270 */
[----:B------:R-:W-:Y:S01]  /*1b70*/  IADD3 R7, PT, PT, R7, 0x1, RZ ;  /* 0x0000000107077810 */ /* 0x000fe20007ffe0ff */
[----:B------:R-:W-:-:S05]  /*1b80*/  IMAD.IADD R13, R12, 0x1, -R13 ;  /* 0x000000010c0d7824 */ /* 0x000fca00078e0a0d */
[----:B------:R-:W-:-:S05]  /*1b90*/  LEA R13, R13, R0, 0x2 ;  /* 0x000000000d0d7211 */ /* 0x000fca00078e10ff */
[----:B------:R0:W-:Y:S01]  /*1ba0*/  STS [R13], R20 ;  /* 0x000000140d007388 */ /* 0x0001e20000000800 */
[----:B------:R-:W-:Y:S05]  /*1bb0*/  @!P0 BRA `(.L_x_54) ;  /* 0x0000000000388947 */ /* 0x000fea0003800000 */
[----:B0-----:R-:W0:Y:S01]  /*1bc0*/  LDC R13, c[0x0][0x3b0] ;  /* 0x0000ec00ff0d7b82 */ /* 0x001e220000000800 */
[----:B------:R-:W-:-:S05]  /*1bd0*/  IMAD.MOV.U32 R12, RZ, RZ, R7 ;  /* 0x000000ffff0c7224 */ /* 0x000fca00078e0007 */
[----:B------:R-:W-:-:S04]  /*1be0*/  VIMNMX R7, PT, PT, R12, 0x1, PT ;  /* 0x000000010c077848 */ /* 0x000fc80003fe0100 */
[----:B------:R-:W-:-:S07]  /*1bf0*/  IADD3 R7, PT, PT, R7, -0x1, RZ ;  /* 0xffffffff07077810 */ /* 0x000fce0007ffe0ff */
.L_x_56:
[----:B------:R-:W-:-:S06]  /*1c00*/  LEA R14, R8, R0, 0x2 ;  /* 0x00000000080e7211 */ /* 0x000fcc00078e10ff */
[----:B------:R-:W1:Y:S02]  /*1c10*/  LDS R14, [R14] ;  /* 0x000000000e0e7984 */ /* 0x000e640000000800 */
[----:B-1----:R-:W-:-:S13]  /*1c20*/  ISETP.GE.AND P0, PT, R14, R11, PT ;  /* 0x0000000b0e00720c */ /* 0x002fda0003f06270 */
[----:B------:R-:W-:Y:S05]  /*1c30*/  @P0 BRA `(.L_x_55) ;  /* 0x0000000000280947 */ /* 0x000fea0003800000 */
[----:B------:R-:W-:Y:S01]  /*1c40*/  ISETP.GT.AND P0, PT, R12, 0x1, PT ;  /* 0x000000010c00780c */ /* 0x000fe20003f04270 */
[----:B------:R-:W-:Y:S01]  /*1c50*/  VIADD R8, R8, 0x1 ;  /* 0x0000000108087836 */ /* 0x000fe20000000000 */
[----:B------:R-:W-:-:S04]  /*1c60*/  IADD3 R12, PT, PT, R12, -0x1, RZ ;  /* 0xffffffff0c0c7810 */ /* 0x000fc80007ffe0ff */
[----:B0-----:R-:W-:-:S04]  /*1c70*/  ISETP.NE.AND P1, PT, R8, R13, PT ;  /* 0x0000000d0800720c */ /* 0x001fc80003f25270 */
[----:B------:R-:W-:-:S03]  /*1c80*/  SEL R8, R8, RZ, P1 ;  /* 0x000000ff08087207 */ /* 0x000fc60000800000 */
[----:B------:R-:W-:Y:S06]  /*1c90*/  @P0 BRA `(.L_x_56) ;  /* 0xfffffffc00d80947 */ /* 0x000fec000383ffff */
.L_x_54:
[----:B------:R-:W-:-:S13]  /*1ca0*/  ISETP.GE.AND P0, PT, R20, R3, PT ;  /* 0x000000031400720c */ /* 0x000fda0003f06270 */
[----:B------:R-:W-:Y:S05]  /*1cb0*/  @!P0 BRA `(.L_x_57) ;  /* 0x0000000000988947 */ /* 0x000fea0003800000 */
[----:B------:R-:W-:Y:S01]  /*1cc0*/  MOV R11, 0x7fffffff ;  /* 0x7fffffff000b7802 */ /* 0x000fe20000000f00 */
[----:B------:R-:W-:Y:S06]  /*1cd0*/  BRA `(.L_x_58) ;  /* 0x00000000007c7947 */ /* 0x000fec0003800000 */
.L_x_55:
[----:B------:R-:W-:Y:S01]  /*1ce0*/  ISETP.GE.AND P0, PT, R20, R3, PT ;  /* 0x000000031400720c */ /* 0x000fe20003f06270 */
[----:B------:R-:W-:-:S12]  /*1cf0*/  IMAD.MOV.U32 R7, RZ, RZ, R12 ;  /* 0x000000ffff077224 */ /* 0x000fd800078e000c */
[----:B------:R-:W-:Y:S05]  /*1d00*/  @!P0 BRA `(.L_x_57) ;  /* 0x0000000000848947 */ /* 0x000fea0003800000 */
[----:B------:R-:W0:Y:S01]  /*1d10*/  LDC R11, c[0x0][0x3b0] ;  /* 0x0000ec00ff0b7b82 */ /* 0x000e220000000800 */
[----:B------:R-:W-:Y:S02]  /*1d20*/  IABS R18, R14 ;  /* 0x0000000e00127213 */ /* 0x000fe40000000000 */
[----:B------:R-:W-:Y:S02]  /*1d30*/  ISETP.GE.AND P1, PT, R14, RZ, PT ;  /* 0x000000ff0e00720c */ /* 0x000fe40003f26270 */
[----:B0-----:R-:W-:-:S04]  /*1d40*/  IABS R13, R11 ;  /* 0x0000000b000d7213 */ /* 0x001fc80000000000 */
[----:B------:R-:W0:Y:S08]  /*1d50*/  I2F.RP R16, R13 ;  /* 0x0000000d00107306 */ /* 0x000e300000209400 */
[----:B0-----:R-:W0:Y:S02]  /*1d60*/  MUFU.RCP R16, R16 ;  /* 0x0000001000107308 */ /* 0x001e240000001000 */
[----:B0-----:R-:W-:-:S06]  /*1d70*/  IADD3 R17, PT, PT, R16, 0xffffffe, RZ ;  /* 0x0ffffffe10117810 */ /* 0x001fcc0007ffe0ff */
[----:B------:R-:W0:Y:S02]  /*1d80*/  F2I.FTZ.U32.TRUNC.NTZ R7, R17 ;  /* 0x0000001100077305 */ /* 0x000e24000021f000 */
[----:B0-----:R-:W-:-:S05]  /*1d90*/  IADD3 R6, PT, PT, RZ, -R7, RZ ;  /* 0x80000007ff067210 */ /* 0x001fca0007ffe0ff */
[----:B------:R-:W-:Y:S02]  /*1da0*/  IMAD R19, R6, R13, RZ ;  /* 0x0000000d06137224 */ /* 0x000fe400078e02ff */
[----:B------:R-:W-:-:S04]  /*1db0*/  IMAD.MOV.U32 R6, RZ, RZ, RZ ;  /* 0x000000ffff067224 */ /* 0x000fc800078e00ff */
[----:B------:R-:W-:Y:S01]  /*1dc0*/  IMAD.HI.U32 R6, R7, R19, R6 ;  /* 0x0000001307067227 */ /* 0x000fe200078e0006 */
[----:B------:R-:W-:-:S05]  /*1dd0*/  MOV R7, R18 ;  /* 0x0000001200077202 */ /* 0x000fca0000000f00 */
[----:B------:R-:W-:-:S05]  /*1de0*/  IMAD.HI.U32 R6, R6, R7, RZ ;  /* 0x0000000706067227 */ /* 0x000fca00078e00ff */
[----:B------:R-:W-:-:S05]  /*1df0*/  IADD3 R6, PT, PT, -R6, RZ, RZ ;  /* 0x000000ff06067210 */ /* 0x000fca0007ffe1ff */
[----:B------:R-:W-:-:S05]  /*1e00*/  IMAD R6, R13, R6, R7 ;  /* 0x000000060d067224 */ /* 0x000fca00078e0207 */
[----:B------:R-:W-:-:S13]  /*1e10*/  ISETP.GT.U32.AND P0, PT, R13, R6, PT ;  /* 0x000000060d00720c */ /* 0x000fda0003f04070 */
[----:B------:R-:W-:-:S05]  /*1e20*/  @!P0 IMAD.IADD R6, R6, 0x1, -R13 ;  /* 0x0000000106068824 */ /* 0x000fca00078e0a0d */
[----:B------:R-:W-:-:S13]  /*1e30*/  ISETP.GT.U32.AND P0, PT, R13, R6, PT ;  /* 0x000000060d00720c */ /* 0x000fda0003f04070 */
[----:B------:R-:W-:Y:S02]  /*1e40*/  @!P0 IADD3 R6, PT, PT, R6, -R13, RZ ;  /* 0x8000000d06068210 */ /* 0x000fe40007ffe0ff */
[----:B------:R-:W-:Y:S02]  /*1e50*/  ISETP.NE.AND P0, PT, R11, RZ, PT ;  /* 0x000000ff0b00720c */ /* 0x000fe40003f05270 */
[----:B------:R-:W-:Y:S02]  /*1e60*/  MOV R7, R6 ;  /* 0x0000000600077202 */ /* 0x000fe40000000f00 */
[----:B------:R-:W-:-:S03]  /*1e70*/  LOP3.LUT R6, RZ, R11, RZ, 0x33, !PT ;  /* 0x0000000bff067212 */ /* 0x000fc600078e33ff */
[----:B------:R-:W-:-:S05]  /*1e80*/  @!P1 IMAD.MOV R7, RZ, RZ, -R7 ;  /* 0x000000ffff079224 */ /* 0x000fca00078e0a07 */
[----:B------:R-:W-:Y:S02]  /*1e90*/  SEL R14, R6, R7, !P0 ;  /* 0x00000007060e7207 */ /* 0x000fe40004000000 */
[----:B------:R-:W-:Y:S02]  /*1ea0*/  MOV R7, R12 ;  /* 0x0000000c00077202 */ /* 0x000fe40000000f00 */
[----:B------:R-:W-:-:S05]  /*1eb0*/  LEA R14, R14, R15, 0x2 ;  /* 0x0000000f0e0e7211 */ /* 0x000fca00078e10ff */
[----:B------:R1:W2:Y:S02]  /*1ec0*/  LDS R11, [R14] ;  /* 0x000000000e0b7984 */ /* 0x0002a40000000800 */
.L_x_58:
[----:B0-----:R-:W0:Y:S01]  /*1ed0*/  LDC.64 R12, c[0x0][0x3d0] ;  /* 0x0000f400ff0c7b82 */ /* 0x001e220000000a00 */
[----:B------:R-:W3:Y:S02]  /*1ee0*/  LDCU UR6, c[0x0][0x3a8] ;  /* 0x00007500ff0677ac */ /* 0x000ee40008000800 */
[----:B---3--:R-:W-:-:S04]  /*1ef0*/  IMAD R15, R5, UR6, R20 ;  /* 0x00000006050f7c24 */ /* 0x008fc8000f8e0214 */
[----:B0-----:R-:W-:-:S05]  /*1f00*/  IMAD.WIDE R12, R15, 0x4, R12 ;  /* 0x000000040f0c7825 */ /* 0x001fca00078e020c */
[----:B--2---:R2:W-:Y:S02]  /*1f10*/  STG.E desc[UR4][R12.64], R11 ;  /* 0x0000000b0c007986 */ /* 0x0045e4000c101904 */
.L_x_57:
[----:B--2---:R-:W2:Y:S01]  /*1f20*/  LDC R11, c[0x0][0x3b0] ;  /* 0x0000ec00ff0b7b82 */ /* 0x004ea20000000800 */
[----:B------:R-:W-:-:S05]  /*1f30*/  VIADD R10, R10, 0x1 ;  /* 0x000000010a0a7836 */ /* 0x000fca0000000000 */
[----:B--2---:R-:W-:-:S04]  /*1f40*/  ISETP.NE.AND P0, PT, R10, R11, PT ;  /* 0x0000000b0a00720c */ /* 0x004fc80003f05270 */
[----:B------:R-:W-:Y:S01]  /*1f50*/  SEL R10, R10, RZ, P0 ;  /* 0x000000ff0a0a7207 */ /* 0x000fe20000000000 */
[----:B------:R-:W-:Y:S08]  /*1f60*/  @!P3 BRA `(.L_x_59) ;  /* 0xffffffe8004cb947 */ /* 0x000ff0000383ffff */
[----:B------:R-:W-:Y:S05]  /*1f70*/  EXIT ;  /* 0x000000000000794d */ /* 0x000fea0003800000 */
        .weak           $__internal_2_$__cuda_sm20_rcp_rn_f32_slowpath
        .type           $__internal_2_$__cuda_sm20_rcp_rn_f32_slowpath,@function
        .size           $__internal_2_$__cuda_sm20_rcp_rn_f32_slowpath,($__internal_3_$__cuda_sm20_sqrt_rn_f32_slowpath - $__internal_2_$__cuda_sm20_rcp_rn_f32_slowpath)
$__internal_2_$__cuda_sm20_rcp_rn_f32_slowpath:
[----:B------:R-:W-:Y:S02]  /*1f80*/  SHF.L.U32 R13, R21, 0x1, RZ ;  /* 0x00000001150d7819 */ /* 0x000fe400000006ff */
[----:B------:R-:W-:Y:S02]  /*1f90*/  MOV R12, R21 ;  /* 0x00000015000c7202 */ /* 0x000fe40000000f00 */
[----:B------:R-:W-:-:S04]  /*1fa0*/  SHF.R.U32.HI R13, RZ, 0x18, R13 ;  /* 0x00000018ff0d7819 */ /* 0x000fc8000001160d */
[----:B------:R-:W-:-:S13]  /*1fb0*/  ISETP.NE.U32.AND P0, PT, R13, RZ, PT ;  /* 0x000000ff0d00720c */ /* 0x000fda0003f05070 */
[----:B------:R-:W-:Y:S05]  /*1fc0*/  @P0 BRA `(.L_x_60) ;  /* 0x00000000002c0947 */ /* 0x000fea0003800000 */
[----:B------:R-:W-:-:S05]  /*1fd0*/  IMAD.SHL.U32 R13, R12, 0x2, RZ ;  /* 0x000000020c0d7824 */ /* 0x000fca00078e00ff */
[----:B------:R-:W-:-:S13]  /*1fe0*/  ISETP.NE.AND P0, PT, R13, RZ, PT ;  /* 0x000000ff0d00720c */ /* 0x000fda0003f05270 */
[----:B------:R0:W1:Y:S01]  /*1ff0*/  @!P0 MUFU.RCP R13, R12 ;  /* 0x0000000c000d8308 */ /* 0x0000620000001000 */
[----:B------:R-:W-:Y:S05]  /*2000*/  @!P0 BRA `(.L_x_61) ;  /* 0x0000000000a48947 */ /* 0x000fea0003800000 */
[----:B------:R-:W-:-:S04]  /*2010*/  FFMA R21, R12, 1.84467440737095516160e+19, RZ ;  /* 0x5f8000000c157823 */ /* 0x000fc800000000ff */
[----:B0-----:R-:W1:Y:S02]  /*2020*/  MUFU.RCP R12, R21 ;  /* 0x00000015000c7308 */ /* 0x001e640000001000 */
[----:B-1----:R-:W-:-:S04]  /*2030*/  FFMA R13, R21, R12, -1 ;  /* 0xbf800000150d7423 */ /* 0x002fc8000000000c */
[----:B------:R-:W-:-:S04]  /*2040*/  FADD.FTZ R13, -R13, -RZ ;  /* 0x800000ff0d0d7221 */ /* 0x000fc80000010100 */
[----:B------:R-:W-:-:S04]  /*2050*/  FFMA R12, R12, R13, R12 ;  /* 0x0000000d0c0c7223 */ /* 0x000fc8000000000c */
[----:B------:R-:W-:Y:S01]  /*2060*/  FFMA R13, R12, 1.84467440737095516160e+19, RZ ;  /* 0x5f8000000c0d7823 */ /* 0x000fe200000000ff */
[----:B------:R-:W-:Y:S06]  /*2070*/  BRA `(.L_x_61) ;  /* 0x0000000000887947 */ /* 0x000fec0003800000 */
.L_x_60:
[----:B------:R-:W-:-:S04]  /*2080*/  IADD3 R21, PT, PT, R13, -0xfd, RZ ;  /* 0xffffff030d157810 */ /* 0x000fc80007ffe0ff */
[----:B------:R-:W-:-:S13]  /*2090*/  ISETP.GT.U32.AND P0, PT, R21, 0x1, PT ;  /* 0x000000011500780c */ /* 0x000fda0003f04070 */
[----:B------:R-:W-:Y:S05]  /*20a0*/  @P0 BRA `(.L_x_62) ;  /* 0x0000000000780947 */ /* 0x000fea0003800000 */
[----:B------:R-:W-:Y:S01]  /*20b0*/  LOP3.LUT R22, R12, 0x7fffff, RZ, 0xc0, !PT ;  /* 0x007fffff0c167812 */ /* 0x000fe200078ec0ff */
[----:B------:R-:W-:Y:S01]  /*20c0*/  HFMA2 R26, -RZ, RZ, 0, 1.78813934326171875e-07 ;  /* 0x00000003ff1a7431 */ /* 0x000fe200000001ff */
[----:B------:R-:W-:Y:S02]  /*20d0*/  IADD3 R13, PT, PT, R13, -0xfc, RZ ;  /* 0xffffff040d0d7810 */ /* 0x000fe40007ffe0ff */
[----:B------:R-:W-:-:S04]  /*20e0*/  LOP3.LUT R23, R22, 0x3f800000, RZ, 0xfc, !PT ;  /* 0x3f80000016177812 */ /* 0x000fc800078efcff */
[----:B------:R-:W0:Y:S01]  /*20f0*/  MUFU.RCP R22, R23 ;  /* 0x0000001700167308 */ /* 0x000e220000001000 */
[----:B------:R-:W-:Y:S01]  /*2100*/  SHF.L.U32 R27, R26, R21, RZ ;  /* 0x000000151a1b7219 */ /* 0x000fe200000006ff */
        /* <DEDUP_REMOVED lines=9> */
[----:B------:R-:W-:Y:S01]  /*21a0*/  SHF.R.U32.HI R13, RZ, R13, R22 ;  /* 0x0000000dff0d7219 */ /* 0x000fe20000011616 */
[----:B------:R-:W-:Y:S01]  /*21b0*/  IMAD.MOV R24, RZ, RZ, -R24 ;  /* 0x000000ffff187224 */ /* 0x000fe200078e0a18 */
[----:B------:R-:W-:-:S04]  /*21c0*/  SHF.R.U32.HI R26, RZ, R21, R26 ;  /* 0x00000015ff1a7219 */ /* 0x000fc8000001161a */
[----:B------:R-:W-:Y:S02]  /*21d0*/  LOP3.LUT P1, RZ, R24, R21, R22, 0xf8, !PT ;  /* 0x0000001518ff7212 */ /* 0x000fe4000782f816 */
[C---:B------:R-:W-:Y:S02]  /*21e0*/  LOP3.LUT P0, RZ, R26.reuse, 0x1, RZ, 0xc0, !PT ;  /* 0x000000011aff7812 */ /* 0x040fe4000780c0ff */
[----:B------:R-:W-:-:S04]  /*21f0*/  LOP3.LUT P2, RZ, R26, 0x2, RZ, 0xc0, !PT ;  /* 0x000000021aff7812 */ /* 0x000fc8000784c0ff */
[----:B------:R-:W-:Y:S02]  /*2200*/  PLOP3.LUT P0, PT, P0, P1, P2, 0xe0, 0x0 ;  /* 0x000000000000781c */ /* 0x000fe40000703c20 */
[----:B------:R-:W-:Y:S02]  /*2210*/  LOP3.LUT P1, RZ, R12, 0x7fffff, RZ, 0xc0, !PT ;  /* 0x007fffff0cff7812 */ /* 0x000fe4000782c0ff */
[----:B------:R-:W-:-:S04]  /*2220*/  SEL R21, RZ, 0x1, !P0 ;  /* 0x00000001ff157807 */ /* 0x000fc80004000000 */
[----:B------:R-:W-:-:S04]  /*2230*/  IADD3 R21, PT, PT, -R21, RZ, RZ ;  /* 0x000000ff15157210 */ /* 0x000fc80007ffe1ff */
[----:B------:R-:W-:-:S13]  /*2240*/  ISETP.GE.AND P0, PT, R21, RZ, PT ;  /* 0x000000ff1500720c */ /* 0x000fda0003f06270 */
[----:B------:R-:W-:-:S05]  /*2250*/  @!P0 VIADD R13, R13, 0x1 ;  /* 0x000000010d0d8836 */ /* 0x000fca0000000000 */
[----:B------:R-:W-:-:S04]  /*2260*/  @!P1 SHF.L.U32 R13, R13, 0x1, RZ ;  /* 0x000000010d0d9819 */ /* 0x000fc800000006ff */
[----:B------:R-:W-:Y:S01]  /*2270*/  LOP3.LUT R13, R13, 0x80000000, R12, 0xf8, !PT ;  /* 0x800000000d0d7812 */ /* 0x000fe200078ef80c */
[----:B------:R-:W-:Y:S06]  /*2280*/  BRA `(.L_x_61) ;  /* 0x0000000000047947 */ /* 0x000fec0003800000 */
.L_x_62:
[----:B------:R2:W3:Y:S02]  /*2290*/  MUFU.RCP R13, R12 ;  /* 0x0000000c000d7308 */ /* 0x0004e40000001000 */
.L_x_61:
[----:B-1-3--:R-:W-:Y:S01]  /*22a0*/  MOV R21, R13 ;  /* 0x0000000d00157202 */ /* 0x00afe20000000f00 */
[----:B0-2---:R-:W-:Y:S01]  /*22b0*/  IMAD.MOV.U32 R12, RZ, RZ, R19 ;  /* 0x000000ffff0c7224 */ /* 0x005fe200078e0013 */
[----:B------:R-:W-:-:S04]  /*22c0*/  MOV R13, 0x0 ;  /* 0x00000000000d7802 */ /* 0x000fc80000000f00 */
[----:B------:R-:W-:Y:S05]  /*22d0*/  RET.REL.NODEC R12 `(devstop_batch_grouped_f32) ;  /* 0xffffffdc0c487950 */ /* 0x000fea0003c3ffff */
        .weak           $__internal_3_$__cuda_sm20_sqrt_rn_f32_slowpath
        .type           $__internal_3_$__cuda_sm20_sqrt_rn_f32_slowpath,@function
        .size           $__internal_3_$__cuda_sm20_sqrt_rn_f32_slowpath,(.L_x_68 - $__internal_3_$__cuda_sm20_sqrt_rn_f32_slowpath)
$__internal_3_$__cuda_sm20_sqrt_rn_f32_slowpath:
[----:B------:R-:W-:-:S13]  /*22e0*/  LOP3.LUT P0, RZ, R14, 0x7fffffff, RZ, 0xc0, !PT ;  /* 0x7fffffff0eff7812 */ /* 0x000fda000780c0ff */
[----:B------:R-:W-:Y:S01]  /*22f0*/  @!P0 MOV R13, R14 ;  /* 0x0000000e000d8202 */ /* 0x000fe20000000f00 */
[----:B------:R-:W-:Y:S06]  /*2300*/  @!P0 BRA `(.L_x_63) ;  /* 0x0000000000488947 */ /* 0x000fec0003800000 */
[----:B------:R-:W-:Y:S01]  /*2310*/  FSETP.GEU.FTZ.AND P0, PT, R14, RZ, PT ;  /* 0x000000ff0e00720b */ /* 0x000fe20003f1e000 */
[----:B------:R-:W-:-:S12]  /*2320*/  IMAD.MOV.U32 R12, RZ, RZ, R14 ;  /* 0x000000ffff0c7224 */ /* 0x000fd800078e000e */
[----:B------:R-:W-:Y:S01]  /*2330*/  @!P0 MOV R13, 0x7fffffff ;  /* 0x7fffffff000d8802 */ /* 0x000fe20000000f00 */
        /* <DEDUP_REMOVED lines=15> */
.L_x_63:
[----:B------:R-:W-:Y:S02]  /*2430*/  IMAD.MOV.U32 R19, RZ, RZ, R13 ;  /* 0x000000ffff137224 */ /* 0x000fe400078e000d */
[----:B------:R-:W-:Y:S01]  /*2440*/  HFMA2 R13, -RZ, RZ, 0, 0 ;  /* 0x00000000ff0d7431 */ /* 0x000fe200000001ff */
[----:B------:R-:W-:-:S04]  /*2450*/  MOV R12, R18 ;  /* 0x00000012000c7202 */ /* 0x000fc80000000f00 */
[----:B------:R-:W-:Y:S05]  /*2460*/  RET.REL.NODEC R12 `(devstop_batch_grouped_f32) ;  /* 0xffffffd80ce47950 */ /* 0x000fea0003c3ffff */
.L_x_64:
        /* <DEDUP_REMOVED lines=9> */
.L_x_68:


//--------------------- .nv.shared.devstop_many_series_one_param_f32 --------------------------
	.section	.nv.shared.devstop_many_series_one_param_f32,"aw",@nobits
	.sectionflags	@""
	.align	16
	.zero		1024


//--------------------- .nv.shared.reserved.0     --------------------------
	.section	.nv.shared.reserved.0,"aw",@nobits
	.weak		__nv_reservedSMEM_offset_0_alias
	.size		__nv_reservedSMEM_offset_0_alias, 0, 64
	.other		__nv_reservedSMEM_offset_0_alias,@"STO_CUDA_RESERVED_SHARED STV_DEFAULT"
__nv_reservedSMEM_offset_0_alias:
	.zero		0
	.zero		64


//--------------------- .nv.shared.devstop_batch_grouped_f32 --------------------------
	.section	.nv.shared.devstop_batch_grouped_f32,"aw",@nobits
	.sectionflags	@""
	.align	16
	.zero		1024


//--------------------- .nv.constant0.devstop_many_series_one_param_f32 --------------------------
	.section	.nv.constant0.devstop_many_series_one_param_f32,"a",@progbits
	.sectionflags	@""
	.align	4
.nv.constant0.devstop_many_series_one_param_f32:
	.zero		952


//--------------------- .nv.constant0.devstop_batch_grouped_f32 --------------------------
	.section	.nv.constant0.devstop_batch_grouped_f32,"a",@progbits
	.sectionflags	@""
	.align	4
.nv.constant0.devstop_batch_grouped_f32:
	.zero		984


//--------------------- SYMBOLS --------------------------

	.type		.nv.reservedSmem.offset0,@object
	.size		.nv.reservedSmem.offset0,0x4
	.type		.nv.reservedSmem.cap,@object
	.size		.nv.reservedSmem.cap,0x4
